//
// Generated by NVIDIA NVVM Compiler
//
// Compiler Build ID: CL-36424714
// Cuda compilation tools, release 13.0, V13.0.88
// Based on NVVM 20.0.0
//

.version 9.0
.target sm_100
.address_size 64

	// .globl	_Z26warp_divergent_kernel_homoPiS_

.visible .entry _Z26warp_divergent_kernel_homoPiS_(
	.param .u64 .ptr .align 1 _Z26warp_divergent_kernel_homoPiS__param_0,
	.param .u64 .ptr .align 1 _Z26warp_divergent_kernel_homoPiS__param_1
)
{
	.reg .pred 	%p<5>;
	.reg .b32 	%r<148>;
	.reg .b64 	%rd<9>;

	ld.param.u64 	%rd5, [_Z26warp_divergent_kernel_homoPiS__param_0];
	ld.param.u64 	%rd6, [_Z26warp_divergent_kernel_homoPiS__param_1];
	cvta.to.global.u64 	%rd1, %rd5;
	cvta.to.global.u64 	%rd2, %rd6;
	mov.u32 	%r12, %tid.x;
	mov.u32 	%r13, %ctaid.x;
	mov.u32 	%r14, %ntid.x;
	mad.lo.s32 	%r1, %r13, %r14, %r12;
	and.b32  	%r15, %r1, 1;
	setp.eq.b32 	%p1, %r15, 1;
	not.pred 	%p2, %p1;
	@%p2 bra 	$L__BB0_3;
	mul.wide.s32 	%rd7, %r1, 4;
	add.s64 	%rd3, %rd1, %rd7;
	ld.global.u32 	%r146, [%rd3];
	mov.b32 	%r147, 0;
$L__BB0_2:
	ld.global.u32 	%r17, [%rd2];
	sub.s32 	%r18, %r146, %r17;
	st.global.u32 	[%rd3], %r18;
	ld.global.u32 	%r19, [%rd2];
	sub.s32 	%r20, %r18, %r19;
	st.global.u32 	[%rd3], %r20;
	ld.global.u32 	%r21, [%rd2];
	sub.s32 	%r22, %r20, %r21;
	st.global.u32 	[%rd3], %r22;
	ld.global.u32 	%r23, [%rd2];
	sub.s32 	%r24, %r22, %r23;
	st.global.u32 	[%rd3], %r24;
	ld.global.u32 	%r25, [%rd2];
	sub.s32 	%r26, %r24, %r25;
	st.global.u32 	[%rd3], %r26;
	ld.global.u32 	%r27, [%rd2];
	sub.s32 	%r28, %r26, %r27;
	st.global.u32 	[%rd3], %r28;
	ld.global.u32 	%r29, [%rd2];
	sub.s32 	%r30, %r28, %r29;
	st.global.u32 	[%rd3], %r30;
	ld.global.u32 	%r31, [%rd2];
	sub.s32 	%r32, %r30, %r31;
	st.global.u32 	[%rd3], %r32;
	ld.global.u32 	%r33, [%rd2];
	sub.s32 	%r34, %r32, %r33;
	st.global.u32 	[%rd3], %r34;
	ld.global.u32 	%r35, [%rd2];
	sub.s32 	%r36, %r34, %r35;
	st.global.u32 	[%rd3], %r36;
	ld.global.u32 	%r37, [%rd2];
	sub.s32 	%r38, %r36, %r37;
	st.global.u32 	[%rd3], %r38;
	ld.global.u32 	%r39, [%rd2];
	sub.s32 	%r40, %r38, %r39;
	st.global.u32 	[%rd3], %r40;
	ld.global.u32 	%r41, [%rd2];
	sub.s32 	%r42, %r40, %r41;
	st.global.u32 	[%rd3], %r42;
	ld.global.u32 	%r43, [%rd2];
	sub.s32 	%r44, %r42, %r43;
	st.global.u32 	[%rd3], %r44;
	ld.global.u32 	%r45, [%rd2];
	sub.s32 	%r46, %r44, %r45;
	st.global.u32 	[%rd3], %r46;
	ld.global.u32 	%r47, [%rd2];
	sub.s32 	%r48, %r46, %r47;
	st.global.u32 	[%rd3], %r48;
	ld.global.u32 	%r49, [%rd2];
	sub.s32 	%r50, %r48, %r49;
	st.global.u32 	[%rd3], %r50;
	ld.global.u32 	%r51, [%rd2];
	sub.s32 	%r52, %r50, %r51;
	st.global.u32 	[%rd3], %r52;
	ld.global.u32 	%r53, [%rd2];
	sub.s32 	%r54, %r52, %r53;
	st.global.u32 	[%rd3], %r54;
	ld.global.u32 	%r55, [%rd2];
	sub.s32 	%r56, %r54, %r55;
	st.global.u32 	[%rd3], %r56;
	ld.global.u32 	%r57, [%rd2];
	sub.s32 	%r58, %r56, %r57;
	st.global.u32 	[%rd3], %r58;
	ld.global.u32 	%r59, [%rd2];
	sub.s32 	%r60, %r58, %r59;
	st.global.u32 	[%rd3], %r60;
	ld.global.u32 	%r61, [%rd2];
	sub.s32 	%r62, %r60, %r61;
	st.global.u32 	[%rd3], %r62;
	ld.global.u32 	%r63, [%rd2];
	sub.s32 	%r64, %r62, %r63;
	st.global.u32 	[%rd3], %r64;
	ld.global.u32 	%r65, [%rd2];
	sub.s32 	%r66, %r64, %r65;
	st.global.u32 	[%rd3], %r66;
	ld.global.u32 	%r67, [%rd2];
	sub.s32 	%r68, %r66, %r67;
	st.global.u32 	[%rd3], %r68;
	ld.global.u32 	%r69, [%rd2];
	sub.s32 	%r70, %r68, %r69;
	st.global.u32 	[%rd3], %r70;
	ld.global.u32 	%r71, [%rd2];
	sub.s32 	%r72, %r70, %r71;
	st.global.u32 	[%rd3], %r72;
	ld.global.u32 	%r73, [%rd2];
	sub.s32 	%r74, %r72, %r73;
	st.global.u32 	[%rd3], %r74;
	ld.global.u32 	%r75, [%rd2];
	sub.s32 	%r76, %r74, %r75;
	st.global.u32 	[%rd3], %r76;
	ld.global.u32 	%r77, [%rd2];
	sub.s32 	%r78, %r76, %r77;
	st.global.u32 	[%rd3], %r78;
	ld.global.u32 	%r79, [%rd2];
	sub.s32 	%r146, %r78, %r79;
	st.global.u32 	[%rd3], %r146;
	add.s32 	%r147, %r147, 32;
	setp.ne.s32 	%p3, %r147, 20000;
	@%p3 bra 	$L__BB0_2;
	bra.uni 	$L__BB0_5;
$L__BB0_3:
	mul.wide.s32 	%rd8, %r1, 4;
	add.s64 	%rd4, %rd1, %rd8;
	ld.global.u32 	%r144, [%rd4];
	mov.b32 	%r145, 0;
$L__BB0_4:
	ld.global.u32 	%r81, [%rd2];
	add.s32 	%r82, %r144, %r81;
	st.global.u32 	[%rd4], %r82;
	ld.global.u32 	%r83, [%rd2];
	add.s32 	%r84, %r82, %r83;
	st.global.u32 	[%rd4], %r84;
	ld.global.u32 	%r85, [%rd2];
	add.s32 	%r86, %r84, %r85;
	st.global.u32 	[%rd4], %r86;
	ld.global.u32 	%r87, [%rd2];
	add.s32 	%r88, %r86, %r87;
	st.global.u32 	[%rd4], %r88;
	ld.global.u32 	%r89, [%rd2];
	add.s32 	%r90, %r88, %r89;
	st.global.u32 	[%rd4], %r90;
	ld.global.u32 	%r91, [%rd2];
	add.s32 	%r92, %r90, %r91;
	st.global.u32 	[%rd4], %r92;
	ld.global.u32 	%r93, [%rd2];
	add.s32 	%r94, %r92, %r93;
	st.global.u32 	[%rd4], %r94;
	ld.global.u32 	%r95, [%rd2];
	add.s32 	%r96, %r94, %r95;
	st.global.u32 	[%rd4], %r96;
	ld.global.u32 	%r97, [%rd2];
	add.s32 	%r98, %r96, %r97;
	st.global.u32 	[%rd4], %r98;
	ld.global.u32 	%r99, [%rd2];
	add.s32 	%r100, %r98, %r99;
	st.global.u32 	[%rd4], %r100;
	ld.global.u32 	%r101, [%rd2];
	add.s32 	%r102, %r100, %r101;
	st.global.u32 	[%rd4], %r102;
	ld.global.u32 	%r103, [%rd2];
	add.s32 	%r104, %r102, %r103;
	st.global.u32 	[%rd4], %r104;
	ld.global.u32 	%r105, [%rd2];
	add.s32 	%r106, %r104, %r105;
	st.global.u32 	[%rd4], %r106;
	ld.global.u32 	%r107, [%rd2];
	add.s32 	%r108, %r106, %r107;
	st.global.u32 	[%rd4], %r108;
	ld.global.u32 	%r109, [%rd2];
	add.s32 	%r110, %r108, %r109;
	st.global.u32 	[%rd4], %r110;
	ld.global.u32 	%r111, [%rd2];
	add.s32 	%r112, %r110, %r111;
	st.global.u32 	[%rd4], %r112;
	ld.global.u32 	%r113, [%rd2];
	add.s32 	%r114, %r112, %r113;
	st.global.u32 	[%rd4], %r114;
	ld.global.u32 	%r115, [%rd2];
	add.s32 	%r116, %r114, %r115;
	st.global.u32 	[%rd4], %r116;
	ld.global.u32 	%r117, [%rd2];
	add.s32 	%r118, %r116, %r117;
	st.global.u32 	[%rd4], %r118;
	ld.global.u32 	%r119, [%rd2];
	add.s32 	%r120, %r118, %r119;
	st.global.u32 	[%rd4], %r120;
	ld.global.u32 	%r121, [%rd2];
	add.s32 	%r122, %r120, %r121;
	st.global.u32 	[%rd4], %r122;
	ld.global.u32 	%r123, [%rd2];
	add.s32 	%r124, %r122, %r123;
	st.global.u32 	[%rd4], %r124;
	ld.global.u32 	%r125, [%rd2];
	add.s32 	%r126, %r124, %r125;
	st.global.u32 	[%rd4], %r126;
	ld.global.u32 	%r127, [%rd2];
	add.s32 	%r128, %r126, %r127;
	st.global.u32 	[%rd4], %r128;
	ld.global.u32 	%r129, [%rd2];
	add.s32 	%r130, %r128, %r129;
	st.global.u32 	[%rd4], %r130;
	ld.global.u32 	%r131, [%rd2];
	add.s32 	%r132, %r130, %r131;
	st.global.u32 	[%rd4], %r132;
	ld.global.u32 	%r133, [%rd2];
	add.s32 	%r134, %r132, %r133;
	st.global.u32 	[%rd4], %r134;
	ld.global.u32 	%r135, [%rd2];
	add.s32 	%r136, %r134, %r135;
	st.global.u32 	[%rd4], %r136;
	ld.global.u32 	%r137, [%rd2];
	add.s32 	%r138, %r136, %r137;
	st.global.u32 	[%rd4], %r138;
	ld.global.u32 	%r139, [%rd2];
	add.s32 	%r140, %r138, %r139;
	st.global.u32 	[%rd4], %r140;
	ld.global.u32 	%r141, [%rd2];
	add.s32 	%r142, %r140, %r141;
	st.global.u32 	[%rd4], %r142;
	ld.global.u32 	%r143, [%rd2];
	add.s32 	%r144, %r142, %r143;
	st.global.u32 	[%rd4], %r144;
	add.s32 	%r145, %r145, 32;
	setp.eq.s32 	%p4, %r145, 20000;
	@%p4 bra 	$L__BB0_5;
	bra.uni 	$L__BB0_4;
$L__BB0_5:
	ret;

}
	// .globl	_Z26warp_divergent_kernel_hetePiP6__halfS1_PfS_
.visible .entry _Z26warp_divergent_kernel_hetePiP6__halfS1_PfS_(
	.param .u64 .ptr .align 1 _Z26warp_divergent_kernel_hetePiP6__halfS1_PfS__param_0,
	.param .u64 .ptr .align 1 _Z26warp_divergent_kernel_hetePiP6__halfS1_PfS__param_1,
	.param .u64 .ptr .align 1 _Z26warp_divergent_kernel_hetePiP6__halfS1_PfS__param_2,
	.param .u64 .ptr .align 1 _Z26warp_divergent_kernel_hetePiP6__halfS1_PfS__param_3,
	.param .u64 .ptr .align 1 _Z26warp_divergent_kernel_hetePiP6__halfS1_PfS__param_4
)
{
	.reg .pred 	%p<4>;
	.reg .b32 	%r<338>;
	.reg .b32 	%f<130>;
	.reg .b64 	%rd<13>;

	ld.param.u64 	%rd6, [_Z26warp_divergent_kernel_hetePiP6__halfS1_PfS__param_0];
	ld.param.u64 	%rd7, [_Z26warp_divergent_kernel_hetePiP6__halfS1_PfS__param_1];
	ld.param.u64 	%rd8, [_Z26warp_divergent_kernel_hetePiP6__halfS1_PfS__param_2];
	ld.param.u64 	%rd9, [_Z26warp_divergent_kernel_hetePiP6__halfS1_PfS__param_3];
	ld.param.u64 	%rd10, [_Z26warp_divergent_kernel_hetePiP6__halfS1_PfS__param_4];
	mov.u32 	%r9, %tid.x;
	mov.u32 	%r10, %ctaid.x;
	mov.u32 	%r11, %ntid.x;
	mad.lo.s32 	%r1, %r10, %r11, %r9;
	and.b32  	%r12, %r1, 1;
	setp.eq.b32 	%p1, %r12, 1;
	@%p1 bra 	$L__BB1_3;
	cvta.to.global.u64 	%rd1, %rd10;
	cvta.to.global.u64 	%rd11, %rd6;
	mul.wide.s32 	%rd12, %r1, 4;
	add.s64 	%rd2, %rd11, %rd12;
	ld.global.u32 	%r335, [%rd2];
	mov.b32 	%r336, 0;
$L__BB1_2:
	ld.global.u32 	%r14, [%rd1];
	add.s32 	%r15, %r335, %r14;
	st.global.u32 	[%rd2], %r15;
	ld.global.u32 	%r16, [%rd1];
	add.s32 	%r17, %r15, %r16;
	st.global.u32 	[%rd2], %r17;
	ld.global.u32 	%r18, [%rd1];
	add.s32 	%r19, %r17, %r18;
	st.global.u32 	[%rd2], %r19;
	ld.global.u32 	%r20, [%rd1];
	add.s32 	%r21, %r19, %r20;
	st.global.u32 	[%rd2], %r21;
	ld.global.u32 	%r22, [%rd1];
	add.s32 	%r23, %r21, %r22;
	st.global.u32 	[%rd2], %r23;
	ld.global.u32 	%r24, [%rd1];
	add.s32 	%r25, %r23, %r24;
	st.global.u32 	[%rd2], %r25;
	ld.global.u32 	%r26, [%rd1];
	add.s32 	%r27, %r25, %r26;
	st.global.u32 	[%rd2], %r27;
	ld.global.u32 	%r28, [%rd1];
	add.s32 	%r29, %r27, %r28;
	st.global.u32 	[%rd2], %r29;
	ld.global.u32 	%r30, [%rd1];
	add.s32 	%r31, %r29, %r30;
	st.global.u32 	[%rd2], %r31;
	ld.global.u32 	%r32, [%rd1];
	add.s32 	%r33, %r31, %r32;
	st.global.u32 	[%rd2], %r33;
	ld.global.u32 	%r34, [%rd1];
	add.s32 	%r35, %r33, %r34;
	st.global.u32 	[%rd2], %r35;
	ld.global.u32 	%r36, [%rd1];
	add.s32 	%r37, %r35, %r36;
	st.global.u32 	[%rd2], %r37;
	ld.global.u32 	%r38, [%rd1];
	add.s32 	%r39, %r37, %r38;
	st.global.u32 	[%rd2], %r39;
	ld.global.u32 	%r40, [%rd1];
	add.s32 	%r41, %r39, %r40;
	st.global.u32 	[%rd2], %r41;
	ld.global.u32 	%r42, [%rd1];
	add.s32 	%r43, %r41, %r42;
	st.global.u32 	[%rd2], %r43;
	ld.global.u32 	%r44, [%rd1];
	add.s32 	%r45, %r43, %r44;
	st.global.u32 	[%rd2], %r45;
	ld.global.u32 	%r46, [%rd1];
	add.s32 	%r47, %r45, %r46;
	st.global.u32 	[%rd2], %r47;
	ld.global.u32 	%r48, [%rd1];
	add.s32 	%r49, %r47, %r48;
	st.global.u32 	[%rd2], %r49;
	ld.global.u32 	%r50, [%rd1];
	add.s32 	%r51, %r49, %r50;
	st.global.u32 	[%rd2], %r51;
	ld.global.u32 	%r52, [%rd1];
	add.s32 	%r53, %r51, %r52;
	st.global.u32 	[%rd2], %r53;
	ld.global.u32 	%r54, [%rd1];
	add.s32 	%r55, %r53, %r54;
	st.global.u32 	[%rd2], %r55;
	ld.global.u32 	%r56, [%rd1];
	add.s32 	%r57, %r55, %r56;
	st.global.u32 	[%rd2], %r57;
	ld.global.u32 	%r58, [%rd1];
	add.s32 	%r59, %r57, %r58;
	st.global.u32 	[%rd2], %r59;
	ld.global.u32 	%r60, [%rd1];
	add.s32 	%r61, %r59, %r60;
	st.global.u32 	[%rd2], %r61;
	ld.global.u32 	%r62, [%rd1];
	add.s32 	%r63, %r61, %r62;
	st.global.u32 	[%rd2], %r63;
	ld.global.u32 	%r64, [%rd1];
	add.s32 	%r65, %r63, %r64;
	st.global.u32 	[%rd2], %r65;
	ld.global.u32 	%r66, [%rd1];
	add.s32 	%r67, %r65, %r66;
	st.global.u32 	[%rd2], %r67;
	ld.global.u32 	%r68, [%rd1];
	add.s32 	%r69, %r67, %r68;
	st.global.u32 	[%rd2], %r69;
	ld.global.u32 	%r70, [%rd1];
	add.s32 	%r71, %r69, %r70;
	st.global.u32 	[%rd2], %r71;
	ld.global.u32 	%r72, [%rd1];
	add.s32 	%r73, %r71, %r72;
	st.global.u32 	[%rd2], %r73;
	ld.global.u32 	%r74, [%rd1];
	add.s32 	%r75, %r73, %r74;
	st.global.u32 	[%rd2], %r75;
	ld.global.u32 	%r76, [%rd1];
	add.s32 	%r335, %r75, %r76;
	st.global.u32 	[%rd2], %r335;
	add.s32 	%r336, %r336, 32;
	setp.ne.s32 	%p2, %r336, 20000;
	@%p2 bra 	$L__BB1_2;
$L__BB1_3:
	cvta.to.global.u64 	%rd3, %rd9;
	cvta.to.global.u64 	%rd4, %rd8;
	cvta.to.global.u64 	%rd5, %rd7;
	mov.b32 	%r337, 0;
$L__BB1_4:
	mov.b32 	%r78, 16;
	wmma.load.a.sync.aligned.row.m16n16k16.global.f16 	{%r79, %r80, %r81, %r82, %r83, %r84, %r85, %r86}, [%rd5], %r78;
	wmma.load.b.sync.aligned.col.m16n16k16.global.f16 	{%r87, %r88, %r89, %r90, %r91, %r92, %r93, %r94}, [%rd4], %r78;
	mov.f32 	%f1, 0f00000000;
	wmma.mma.sync.aligned.row.col.m16n16k16.f32.f32 {%f2, %f3, %f4, %f5, %f6, %f7, %f8, %f9}, {%r79, %r80, %r81, %r82, %r83, %r84, %r85, %r86}, {%r87, %r88, %r89, %r90, %r91, %r92, %r93, %r94}, {%f1, %f1, %f1, %f1, %f1, %f1, %f1, %f1};
	wmma.store.d.sync.aligned.row.m16n16k16.global.f32 	[%rd3], {%f2, %f3, %f4, %f5, %f6, %f7, %f8, %f9}, %r78;
	wmma.load.a.sync.aligned.row.m16n16k16.global.f16 	{%r95, %r96, %r97, %r98, %r99, %r100, %r101, %r102}, [%rd5], %r78;
	wmma.load.b.sync.aligned.col.m16n16k16.global.f16 	{%r103, %r104, %r105, %r106, %r107, %r108, %r109, %r110}, [%rd4], %r78;
	wmma.mma.sync.aligned.row.col.m16n16k16.f32.f32 {%f10, %f11, %f12, %f13, %f14, %f15, %f16, %f17}, {%r95, %r96, %r97, %r98, %r99, %r100, %r101, %r102}, {%r103, %r104, %r105, %r106, %r107, %r108, %r109, %r110}, {%f1, %f1, %f1, %f1, %f1, %f1, %f1, %f1};
	wmma.store.d.sync.aligned.row.m16n16k16.global.f32 	[%rd3], {%f10, %f11, %f12, %f13, %f14, %f15, %f16, %f17}, %r78;
	wmma.load.a.sync.aligned.row.m16n16k16.global.f16 	{%r111, %r112, %r113, %r114, %r115, %r116, %r117, %r118}, [%rd5], %r78;
	wmma.load.b.sync.aligned.col.m16n16k16.global.f16 	{%r119, %r120, %r121, %r122, %r123, %r124, %r125, %r126}, [%rd4], %r78;
	wmma.mma.sync.aligned.row.col.m16n16k16.f32.f32 {%f18, %f19, %f20, %f21, %f22, %f23, %f24, %f25}, {%r111, %r112, %r113, %r114, %r115, %r116, %r117, %r118}, {%r119, %r120, %r121, %r122, %r123, %r124, %r125, %r126}, {%f1, %f1, %f1, %f1, %f1, %f1, %f1, %f1};
	wmma.store.d.sync.aligned.row.m16n16k16.global.f32 	[%rd3], {%f18, %f19, %f20, %f21, %f22, %f23, %f24, %f25}, %r78;
	wmma.load.a.sync.aligned.row.m16n16k16.global.f16 	{%r127, %r128, %r129, %r130, %r131, %r132, %r133, %r134}, [%rd5], %r78;
	wmma.load.b.sync.aligned.col.m16n16k16.global.f16 	{%r135, %r136, %r137, %r138, %r139, %r140, %r141, %r142}, [%rd4], %r78;
	wmma.mma.sync.aligned.row.col.m16n16k16.f32.f32 {%f26, %f27, %f28, %f29, %f30, %f31, %f32, %f33}, {%r127, %r128, %r129, %r130, %r131, %r132, %r133, %r134}, {%r135, %r136, %r137, %r138, %r139, %r140, %r141, %r142}, {%f1, %f1, %f1, %f1, %f1, %f1, %f1, %f1};
	wmma.store.d.sync.aligned.row.m16n16k16.global.f32 	[%rd3], {%f26, %f27, %f28, %f29, %f30, %f31, %f32, %f33}, %r78;
	wmma.load.a.sync.aligned.row.m16n16k16.global.f16 	{%r143, %r144, %r145, %r146, %r147, %r148, %r149, %r150}, [%rd5], %r78;
	wmma.load.b.sync.aligned.col.m16n16k16.global.f16 	{%r151, %r152, %r153, %r154, %r155, %r156, %r157, %r158}, [%rd4], %r78;
	wmma.mma.sync.aligned.row.col.m16n16k16.f32.f32 {%f34, %f35, %f36, %f37, %f38, %f39, %f40, %f41}, {%r143, %r144, %r145, %r146, %r147, %r148, %r149, %r150}, {%r151, %r152, %r153, %r154, %r155, %r156, %r157, %r158}, {%f1, %f1, %f1, %f1, %f1, %f1, %f1, %f1};
	wmma.store.d.sync.aligned.row.m16n16k16.global.f32 	[%rd3], {%f34, %f35, %f36, %f37, %f38, %f39, %f40, %f41}, %r78;
	wmma.load.a.sync.aligned.row.m16n16k16.global.f16 	{%r159, %r160, %r161, %r162, %r163, %r164, %r165, %r166}, [%rd5], %r78;
	wmma.load.b.sync.aligned.col.m16n16k16.global.f16 	{%r167, %r168, %r169, %r170, %r171, %r172, %r173, %r174}, [%rd4], %r78;
	wmma.mma.sync.aligned.row.col.m16n16k16.f32.f32 {%f42, %f43, %f44, %f45, %f46, %f47, %f48, %f49}, {%r159, %r160, %r161, %r162, %r163, %r164, %r165, %r166}, {%r167, %r168, %r169, %r170, %r171, %r172, %r173, %r174}, {%f1, %f1, %f1, %f1, %f1, %f1, %f1, %f1};
	wmma.store.d.sync.aligned.row.m16n16k16.global.f32 	[%rd3], {%f42, %f43, %f44, %f45, %f46, %f47, %f48, %f49}, %r78;
	wmma.load.a.sync.aligned.row.m16n16k16.global.f16 	{%r175, %r176, %r177, %r178, %r179, %r180, %r181, %r182}, [%rd5], %r78;
	wmma.load.b.sync.aligned.col.m16n16k16.global.f16 	{%r183, %r184, %r185, %r186, %r187, %r188, %r189, %r190}, [%rd4], %r78;
	wmma.mma.sync.aligned.row.col.m16n16k16.f32.f32 {%f50, %f51, %f52, %f53, %f54, %f55, %f56, %f57}, {%r175, %r176, %r177, %r178, %r179, %r180, %r181, %r182}, {%r183, %r184, %r185, %r186, %r187, %r188, %r189, %r190}, {%f1, %f1, %f1, %f1, %f1, %f1, %f1, %f1};
	wmma.store.d.sync.aligned.row.m16n16k16.global.f32 	[%rd3], {%f50, %f51, %f52, %f53, %f54, %f55, %f56, %f57}, %r78;
	wmma.load.a.sync.aligned.row.m16n16k16.global.f16 	{%r191, %r192, %r193, %r194, %r195, %r196, %r197, %r198}, [%rd5], %r78;
	wmma.load.b.sync.aligned.col.m16n16k16.global.f16 	{%r199, %r200, %r201, %r202, %r203, %r204, %r205, %r206}, [%rd4], %r78;
	wmma.mma.sync.aligned.row.col.m16n16k16.f32.f32 {%f58, %f59, %f60, %f61, %f62, %f63, %f64, %f65}, {%r191, %r192, %r193, %r194, %r195, %r196, %r197, %r198}, {%r199, %r200, %r201, %r202, %r203, %r204, %r205, %r206}, {%f1, %f1, %f1, %f1, %f1, %f1, %f1, %f1};
	wmma.store.d.sync.aligned.row.m16n16k16.global.f32 	[%rd3], {%f58, %f59, %f60, %f61, %f62, %f63, %f64, %f65}, %r78;
	wmma.load.a.sync.aligned.row.m16n16k16.global.f16 	{%r207, %r208, %r209, %r210, %r211, %r212, %r213, %r214}, [%rd5], %r78;
	wmma.load.b.sync.aligned.col.m16n16k16.global.f16 	{%r215, %r216, %r217, %r218, %r219, %r220, %r221, %r222}, [%rd4], %r78;
	wmma.mma.sync.aligned.row.col.m16n16k16.f32.f32 {%f66, %f67, %f68, %f69, %f70, %f71, %f72, %f73}, {%r207, %r208, %r209, %r210, %r211, %r212, %r213, %r214}, {%r215, %r216, %r217, %r218, %r219, %r220, %r221, %r222}, {%f1, %f1, %f1, %f1, %f1, %f1, %f1, %f1};
	wmma.store.d.sync.aligned.row.m16n16k16.global.f32 	[%rd3], {%f66, %f67, %f68, %f69, %f70, %f71, %f72, %f73}, %r78;
	wmma.load.a.sync.aligned.row.m16n16k16.global.f16 	{%r223, %r224, %r225, %r226, %r227, %r228, %r229, %r230}, [%rd5], %r78;
	wmma.load.b.sync.aligned.col.m16n16k16.global.f16 	{%r231, %r232, %r233, %r234, %r235, %r236, %r237, %r238}, [%rd4], %r78;
	wmma.mma.sync.aligned.row.col.m16n16k16.f32.f32 {%f74, %f75, %f76, %f77, %f78, %f79, %f80, %f81}, {%r223, %r224, %r225, %r226, %r227, %r228, %r229, %r230}, {%r231, %r232, %r233, %r234, %r235, %r236, %r237, %r238}, {%f1, %f1, %f1, %f1, %f1, %f1, %f1, %f1};
	wmma.store.d.sync.aligned.row.m16n16k16.global.f32 	[%rd3], {%f74, %f75, %f76, %f77, %f78, %f79, %f80, %f81}, %r78;
	wmma.load.a.sync.aligned.row.m16n16k16.global.f16 	{%r239, %r240, %r241, %r242, %r243, %r244, %r245, %r246}, [%rd5], %r78;
	wmma.load.b.sync.aligned.col.m16n16k16.global.f16 	{%r247, %r248, %r249, %r250, %r251, %r252, %r253, %r254}, [%rd4], %r78;
	wmma.mma.sync.aligned.row.col.m16n16k16.f32.f32 {%f82, %f83, %f84, %f85, %f86, %f87, %f88, %f89}, {%r239, %r240, %r241, %r242, %r243, %r244, %r245, %r246}, {%r247, %r248, %r249, %r250, %r251, %r252, %r253, %r254}, {%f1, %f1, %f1, %f1, %f1, %f1, %f1, %f1};
	wmma.store.d.sync.aligned.row.m16n16k16.global.f32 	[%rd3], {%f82, %f83, %f84, %f85, %f86, %f87, %f88, %f89}, %r78;
	wmma.load.a.sync.aligned.row.m16n16k16.global.f16 	{%r255, %r256, %r257, %r258, %r259, %r260, %r261, %r262}, [%rd5], %r78;
	wmma.load.b.sync.aligned.col.m16n16k16.global.f16 	{%r263, %r264, %r265, %r266, %r267, %r268, %r269, %r270}, [%rd4], %r78;
	wmma.mma.sync.aligned.row.col.m16n16k16.f32.f32 {%f90, %f91, %f92, %f93, %f94, %f95, %f96, %f97}, {%r255, %r256, %r257, %r258, %r259, %r260, %r261, %r262}, {%r263, %r264, %r265, %r266, %r267, %r268, %r269, %r270}, {%f1, %f1, %f1, %f1, %f1, %f1, %f1, %f1};
	wmma.store.d.sync.aligned.row.m16n16k16.global.f32 	[%rd3], {%f90, %f91, %f92, %f93, %f94, %f95, %f96, %f97}, %r78;
	wmma.load.a.sync.aligned.row.m16n16k16.global.f16 	{%r271, %r272, %r273, %r274, %r275, %r276, %r277, %r278}, [%rd5], %r78;
	wmma.load.b.sync.aligned.col.m16n16k16.global.f16 	{%r279, %r280, %r281, %r282, %r283, %r284, %r285, %r286}, [%rd4], %r78;
	wmma.mma.sync.aligned.row.col.m16n16k16.f32.f32 {%f98, %f99, %f100, %f101, %f102, %f103, %f104, %f105}, {%r271, %r272, %r273, %r274, %r275, %r276, %r277, %r278}, {%r279, %r280, %r281, %r282, %r283, %r284, %r285, %r286}, {%f1, %f1, %f1, %f1, %f1, %f1, %f1, %f1};
	wmma.store.d.sync.aligned.row.m16n16k16.global.f32 	[%rd3], {%f98, %f99, %f100, %f101, %f102, %f103, %f104, %f105}, %r78;
	wmma.load.a.sync.aligned.row.m16n16k16.global.f16 	{%r287, %r288, %r289, %r290, %r291, %r292, %r293, %r294}, [%rd5], %r78;
	wmma.load.b.sync.aligned.col.m16n16k16.global.f16 	{%r295, %r296, %r297, %r298, %r299, %r300, %r301, %r302}, [%rd4], %r78;
	wmma.mma.sync.aligned.row.col.m16n16k16.f32.f32 {%f106, %f107, %f108, %f109, %f110, %f111, %f112, %f113}, {%r287, %r288, %r289, %r290, %r291, %r292, %r293, %r294}, {%r295, %r296, %r297, %r298, %r299, %r300, %r301, %r302}, {%f1, %f1, %f1, %f1, %f1, %f1, %f1, %f1};
	wmma.store.d.sync.aligned.row.m16n16k16.global.f32 	[%rd3], {%f106, %f107, %f108, %f109, %f110, %f111, %f112, %f113}, %r78;
	wmma.load.a.sync.aligned.row.m16n16k16.global.f16 	{%r303, %r304, %r305, %r306, %r307, %r308, %r309, %r310}, [%rd5], %r78;
	wmma.load.b.sync.aligned.col.m16n16k16.global.f16 	{%r311, %r312, %r313, %r314, %r315, %r316, %r317, %r318}, [%rd4], %r78;
	wmma.mma.sync.aligned.row.col.m16n16k16.f32.f32 {%f114, %f115, %f116, %f117, %f118, %f119, %f120, %f121}, {%r303, %r304, %r305, %r306, %r307, %r308, %r309, %r310}, {%r311, %r312, %r313, %r314, %r315, %r316, %r317, %r318}, {%f1, %f1, %f1, %f1, %f1, %f1, %f1, %f1};
	wmma.store.d.sync.aligned.row.m16n16k16.global.f32 	[%rd3], {%f114, %f115, %f116, %f117, %f118, %f119, %f120, %f121}, %r78;
	wmma.load.a.sync.aligned.row.m16n16k16.global.f16 	{%r319, %r320, %r321, %r322, %r323, %r324, %r325, %r326}, [%rd5], %r78;
	wmma.load.b.sync.aligned.col.m16n16k16.global.f16 	{%r327, %r328, %r329, %r330, %r331, %r332, %r333, %r334}, [%rd4], %r78;
	wmma.mma.sync.aligned.row.col.m16n16k16.f32.f32 {%f122, %f123, %f124, %f125, %f126, %f127, %f128, %f129}, {%r319, %r320, %r321, %r322, %r323, %r324, %r325, %r326}, {%r327, %r328, %r329, %r330, %r331, %r332, %r333, %r334}, {%f1, %f1, %f1, %f1, %f1, %f1, %f1, %f1};
	wmma.store.d.sync.aligned.row.m16n16k16.global.f32 	[%rd3], {%f122, %f123, %f124, %f125, %f126, %f127, %f128, %f129}, %r78;
	add.s32 	%r337, %r337, 16;
	setp.ne.s32 	%p3, %r337, 10000;
	@%p3 bra 	$L__BB1_4;
	ret;

}
	// .globl	_Z27warp_divergent_kernel_hete2PiP6__halfS1_PfS_
.visible .entry _Z27warp_divergent_kernel_hete2PiP6__halfS1_PfS_(
	.param .u64 .ptr .align 1 _Z27warp_divergent_kernel_hete2PiP6__halfS1_PfS__param_0,
	.param .u64 .ptr .align 1 _Z27warp_divergent_kernel_hete2PiP6__halfS1_PfS__param_1,
	.param .u64 .ptr .align 1 _Z27warp_divergent_kernel_hete2PiP6__halfS1_PfS__param_2,
	.param .u64 .ptr .align 1 _Z27warp_divergent_kernel_hete2PiP6__halfS1_PfS__param_3,
	.param .u64 .ptr .align 1 _Z27warp_divergent_kernel_hete2PiP6__halfS1_PfS__param_4
)
{
	.reg .pred 	%p<10>;
	.reg .b32 	%r<202>;
	.reg .b32 	%f<73>;
	.reg .b64 	%rd<14>;

	ld.param.u64 	%rd7, [_Z27warp_divergent_kernel_hete2PiP6__halfS1_PfS__param_0];
	ld.param.u64 	%rd8, [_Z27warp_divergent_kernel_hete2PiP6__halfS1_PfS__param_1];
	ld.param.u64 	%rd9, [_Z27warp_divergent_kernel_hete2PiP6__halfS1_PfS__param_2];
	ld.param.u64 	%rd10, [_Z27warp_divergent_kernel_hete2PiP6__halfS1_PfS__param_3];
	ld.param.u64 	%rd11, [_Z27warp_divergent_kernel_hete2PiP6__halfS1_PfS__param_4];
	cvta.to.global.u64 	%rd1, %rd10;
	cvta.to.global.u64 	%rd12, %rd7;
	cvta.to.global.u64 	%rd2, %rd11;
	cvta.to.global.u64 	%rd3, %rd9;
	cvta.to.global.u64 	%rd4, %rd8;
	mov.u32 	%r5, %tid.x;
	mov.u32 	%r6, %ctaid.x;
	mov.u32 	%r7, %ntid.x;
	mad.lo.s32 	%r1, %r6, %r7, %r5;
	mul.wide.s32 	%rd13, %r1, 4;
	add.s64 	%rd5, %rd12, %rd13;
	add.s64 	%rd6, %rd5, %rd13;
	mov.b32 	%r201, 0;
$L__BB2_1:
	setp.gt.s32 	%p1, %r1, 15;
	mov.b32 	%r8, 16;
	wmma.load.a.sync.aligned.row.m16n16k16.global.f16 	{%r9, %r10, %r11, %r12, %r13, %r14, %r15, %r16}, [%rd4], %r8;
	wmma.load.b.sync.aligned.col.m16n16k16.global.f16 	{%r17, %r18, %r19, %r20, %r21, %r22, %r23, %r24}, [%rd3], %r8;
	mov.f32 	%f65, 0f00000000;
	wmma.mma.sync.aligned.row.col.m16n16k16.f32.f32 {%f1, %f2, %f3, %f4, %f5, %f6, %f7, %f8}, {%r9, %r10, %r11, %r12, %r13, %r14, %r15, %r16}, {%r17, %r18, %r19, %r20, %r21, %r22, %r23, %r24}, {%f65, %f65, %f65, %f65, %f65, %f65, %f65, %f65};
	ld.global.u32 	%r25, [%rd2];
	ld.global.u32 	%r26, [%rd5];
	add.s32 	%r27, %r26, %r25;
	st.global.u32 	[%rd5], %r27;
	@%p1 bra 	$L__BB2_3;
	ld.global.u32 	%r28, [%rd6];
	ld.global.u32 	%r29, [%rd6+4];
	shl.b32 	%r30, %r29, 2;
	add.s32 	%r31, %r30, %r28;
	st.global.u32 	[%rd6], %r31;
$L__BB2_3:
	setp.gt.s32 	%p2, %r1, 15;
	mov.b32 	%r32, 16;
	wmma.store.d.sync.aligned.row.m16n16k16.global.f32 	[%rd1], {%f1, %f2, %f3, %f4, %f5, %f6, %f7, %f8}, %r32;
	wmma.load.a.sync.aligned.row.m16n16k16.global.f16 	{%r33, %r34, %r35, %r36, %r37, %r38, %r39, %r40}, [%rd4], %r32;
	wmma.load.b.sync.aligned.col.m16n16k16.global.f16 	{%r41, %r42, %r43, %r44, %r45, %r46, %r47, %r48}, [%rd3], %r32;
	mov.f32 	%f66, 0f00000000;
	wmma.mma.sync.aligned.row.col.m16n16k16.f32.f32 {%f9, %f10, %f11, %f12, %f13, %f14, %f15, %f16}, {%r33, %r34, %r35, %r36, %r37, %r38, %r39, %r40}, {%r41, %r42, %r43, %r44, %r45, %r46, %r47, %r48}, {%f66, %f66, %f66, %f66, %f66, %f66, %f66, %f66};
	ld.global.u32 	%r49, [%rd2];
	ld.global.u32 	%r50, [%rd5];
	add.s32 	%r51, %r50, %r49;
	st.global.u32 	[%rd5], %r51;
	@%p2 bra 	$L__BB2_5;
	ld.global.u32 	%r52, [%rd6];
	ld.global.u32 	%r53, [%rd6+4];
	shl.b32 	%r54, %r53, 2;
	add.s32 	%r55, %r54, %r52;
	st.global.u32 	[%rd6], %r55;
$L__BB2_5:
	setp.gt.s32 	%p3, %r1, 15;
	mov.b32 	%r56, 16;
	wmma.store.d.sync.aligned.row.m16n16k16.global.f32 	[%rd1], {%f9, %f10, %f11, %f12, %f13, %f14, %f15, %f16}, %r56;
	wmma.load.a.sync.aligned.row.m16n16k16.global.f16 	{%r57, %r58, %r59, %r60, %r61, %r62, %r63, %r64}, [%rd4], %r56;
	wmma.load.b.sync.aligned.col.m16n16k16.global.f16 	{%r65, %r66, %r67, %r68, %r69, %r70, %r71, %r72}, [%rd3], %r56;
	mov.f32 	%f67, 0f00000000;
	wmma.mma.sync.aligned.row.col.m16n16k16.f32.f32 {%f17, %f18, %f19, %f20, %f21, %f22, %f23, %f24}, {%r57, %r58, %r59, %r60, %r61, %r62, %r63, %r64}, {%r65, %r66, %r67, %r68, %r69, %r70, %r71, %r72}, {%f67, %f67, %f67, %f67, %f67, %f67, %f67, %f67};
	ld.global.u32 	%r73, [%rd2];
	ld.global.u32 	%r74, [%rd5];
	add.s32 	%r75, %r74, %r73;
	st.global.u32 	[%rd5], %r75;
	@%p3 bra 	$L__BB2_7;
	ld.global.u32 	%r76, [%rd6];
	ld.global.u32 	%r77, [%rd6+4];
	shl.b32 	%r78, %r77, 2;
	add.s32 	%r79, %r78, %r76;
	st.global.u32 	[%rd6], %r79;
$L__BB2_7:
	setp.gt.s32 	%p4, %r1, 15;
	mov.b32 	%r80, 16;
	wmma.store.d.sync.aligned.row.m16n16k16.global.f32 	[%rd1], {%f17, %f18, %f19, %f20, %f21, %f22, %f23, %f24}, %r80;
	wmma.load.a.sync.aligned.row.m16n16k16.global.f16 	{%r81, %r82, %r83, %r84, %r85, %r86, %r87, %r88}, [%rd4], %r80;
	wmma.load.b.sync.aligned.col.m16n16k16.global.f16 	{%r89, %r90, %r91, %r92, %r93, %r94, %r95, %r96}, [%rd3], %r80;
	mov.f32 	%f68, 0f00000000;
	wmma.mma.sync.aligned.row.col.m16n16k16.f32.f32 {%f25, %f26, %f27, %f28, %f29, %f30, %f31, %f32}, {%r81, %r82, %r83, %r84, %r85, %r86, %r87, %r88}, {%r89, %r90, %r91, %r92, %r93, %r94, %r95, %r96}, {%f68, %f68, %f68, %f68, %f68, %f68, %f68, %f68};
	ld.global.u32 	%r97, [%rd2];
	ld.global.u32 	%r98, [%rd5];
	add.s32 	%r99, %r98, %r97;
	st.global.u32 	[%rd5], %r99;
	@%p4 bra 	$L__BB2_9;
	ld.global.u32 	%r100, [%rd6];
	ld.global.u32 	%r101, [%rd6+4];
	shl.b32 	%r102, %r101, 2;
	add.s32 	%r103, %r102, %r100;
	st.global.u32 	[%rd6], %r103;
$L__BB2_9:
	setp.gt.s32 	%p5, %r1, 15;
	mov.b32 	%r104, 16;
	wmma.store.d.sync.aligned.row.m16n16k16.global.f32 	[%rd1], {%f25, %f26, %f27, %f28, %f29, %f30, %f31, %f32}, %r104;
	wmma.load.a.sync.aligned.row.m16n16k16.global.f16 	{%r105, %r106, %r107, %r108, %r109, %r110, %r111, %r112}, [%rd4], %r104;
	wmma.load.b.sync.aligned.col.m16n16k16.global.f16 	{%r113, %r114, %r115, %r116, %r117, %r118, %r119, %r120}, [%rd3], %r104;
	mov.f32 	%f69, 0f00000000;
	wmma.mma.sync.aligned.row.col.m16n16k16.f32.f32 {%f33, %f34, %f35, %f36, %f37, %f38, %f39, %f40}, {%r105, %r106, %r107, %r108, %r109, %r110, %r111, %r112}, {%r113, %r114, %r115, %r116, %r117, %r118, %r119, %r120}, {%f69, %f69, %f69, %f69, %f69, %f69, %f69, %f69};
	ld.global.u32 	%r121, [%rd2];
	ld.global.u32 	%r122, [%rd5];
	add.s32 	%r123, %r122, %r121;
	st.global.u32 	[%rd5], %r123;
	@%p5 bra 	$L__BB2_11;
	ld.global.u32 	%r124, [%rd6];
	ld.global.u32 	%r125, [%rd6+4];
	shl.b32 	%r126, %r125, 2;
	add.s32 	%r127, %r126, %r124;
	st.global.u32 	[%rd6], %r127;
$L__BB2_11:
	setp.gt.s32 	%p6, %r1, 15;
	mov.b32 	%r128, 16;
	wmma.store.d.sync.aligned.row.m16n16k16.global.f32 	[%rd1], {%f33, %f34, %f35, %f36, %f37, %f38, %f39, %f40}, %r128;
	wmma.load.a.sync.aligned.row.m16n16k16.global.f16 	{%r129, %r130, %r131, %r132, %r133, %r134, %r135, %r136}, [%rd4], %r128;
	wmma.load.b.sync.aligned.col.m16n16k16.global.f16 	{%r137, %r138, %r139, %r140, %r141, %r142, %r143, %r144}, [%rd3], %r128;
	mov.f32 	%f70, 0f00000000;
	wmma.mma.sync.aligned.row.col.m16n16k16.f32.f32 {%f41, %f42, %f43, %f44, %f45, %f46, %f47, %f48}, {%r129, %r130, %r131, %r132, %r133, %r134, %r135, %r136}, {%r137, %r138, %r139, %r140, %r141, %r142, %r143, %r144}, {%f70, %f70, %f70, %f70, %f70, %f70, %f70, %f70};
	ld.global.u32 	%r145, [%rd2];
	ld.global.u32 	%r146, [%rd5];
	add.s32 	%r147, %r146, %r145;
	st.global.u32 	[%rd5], %r147;
	@%p6 bra 	$L__BB2_13;
	ld.global.u32 	%r148, [%rd6];
	ld.global.u32 	%r149, [%rd6+4];
	shl.b32 	%r150, %r149, 2;
	add.s32 	%r151, %r150, %r148;
	st.global.u32 	[%rd6], %r151;
$L__BB2_13:
	setp.gt.s32 	%p7, %r1, 15;
	mov.b32 	%r152, 16;
	wmma.store.d.sync.aligned.row.m16n16k16.global.f32 	[%rd1], {%f41, %f42, %f43, %f44, %f45, %f46, %f47, %f48}, %r152;
	wmma.load.a.sync.aligned.row.m16n16k16.global.f16 	{%r153, %r154, %r155, %r156, %r157, %r158, %r159, %r160}, [%rd4], %r152;
	wmma.load.b.sync.aligned.col.m16n16k16.global.f16 	{%r161, %r162, %r163, %r164, %r165, %r166, %r167, %r168}, [%rd3], %r152;
	mov.f32 	%f71, 0f00000000;
	wmma.mma.sync.aligned.row.col.m16n16k16.f32.f32 {%f49, %f50, %f51, %f52, %f53, %f54, %f55, %f56}, {%r153, %r154, %r155, %r156, %r157, %r158, %r159, %r160}, {%r161, %r162, %r163, %r164, %r165, %r166, %r167, %r168}, {%f71, %f71, %f71, %f71, %f71, %f71, %f71, %f71};
	ld.global.u32 	%r169, [%rd2];
	ld.global.u32 	%r170, [%rd5];
	add.s32 	%r171, %r170, %r169;
	st.global.u32 	[%rd5], %r171;
	@%p7 bra 	$L__BB2_15;
	ld.global.u32 	%r172, [%rd6];
	ld.global.u32 	%r173, [%rd6+4];
	shl.b32 	%r174, %r173, 2;
	add.s32 	%r175, %r174, %r172;
	st.global.u32 	[%rd6], %r175;
$L__BB2_15:
	setp.gt.s32 	%p8, %r1, 15;
	mov.b32 	%r176, 16;
	wmma.store.d.sync.aligned.row.m16n16k16.global.f32 	[%rd1], {%f49, %f50, %f51, %f52, %f53, %f54, %f55, %f56}, %r176;
	wmma.load.a.sync.aligned.row.m16n16k16.global.f16 	{%r177, %r178, %r179, %r180, %r181, %r182, %r183, %r184}, [%rd4], %r176;
	wmma.load.b.sync.aligned.col.m16n16k16.global.f16 	{%r185, %r186, %r187, %r188, %r189, %r190, %r191, %r192}, [%rd3], %r176;
	mov.f32 	%f72, 0f00000000;
	wmma.mma.sync.aligned.row.col.m16n16k16.f32.f32 {%f57, %f58, %f59, %f60, %f61, %f62, %f63, %f64}, {%r177, %r178, %r179, %r180, %r181, %r182, %r183, %r184}, {%r185, %r186, %r187, %r188, %r189, %r190, %r191, %r192}, {%f72, %f72, %f72, %f72, %f72, %f72, %f72, %f72};
	ld.global.u32 	%r193, [%rd2];
	ld.global.u32 	%r194, [%rd5];
	add.s32 	%r195, %r194, %r193;
	st.global.u32 	[%rd5], %r195;
	@%p8 bra 	$L__BB2_17;
	ld.global.u32 	%r196, [%rd6];
	ld.global.u32 	%r197, [%rd6+4];
	shl.b32 	%r198, %r197, 2;
	add.s32 	%r199, %r198, %r196;
	st.global.u32 	[%rd6], %r199;
$L__BB2_17:
	mov.b32 	%r200, 16;
	wmma.store.d.sync.aligned.row.m16n16k16.global.f32 	[%rd1], {%f57, %f58, %f59, %f60, %f61, %f62, %f63, %f64}, %r200;
	add.s32 	%r201, %r201, 8;
	setp.ne.s32 	%p9, %r201, 10000;
	@%p9 bra 	$L__BB2_1;
	ret;

}
	// .globl	_Z18tensor_core_kernelP6__halfS0_Pf
.visible .entry _Z18tensor_core_kernelP6__halfS0_Pf(
	.param .u64 .ptr .align 1 _Z18tensor_core_kernelP6__halfS0_Pf_param_0,
	.param .u64 .ptr .align 1 _Z18tensor_core_kernelP6__halfS0_Pf_param_1,
	.param .u64 .ptr .align 1 _Z18tensor_core_kernelP6__halfS0_Pf_param_2
)
{
	.reg .pred 	%p<2>;
	.reg .b32 	%r<262>;
	.reg .b32 	%f<130>;
	.reg .b64 	%rd<7>;

	ld.param.u64 	%rd4, [_Z18tensor_core_kernelP6__halfS0_Pf_param_0];
	ld.param.u64 	%rd5, [_Z18tensor_core_kernelP6__halfS0_Pf_param_1];
	ld.param.u64 	%rd6, [_Z18tensor_core_kernelP6__halfS0_Pf_param_2];
	cvta.to.global.u64 	%rd1, %rd6;
	cvta.to.global.u64 	%rd2, %rd5;
	cvta.to.global.u64 	%rd3, %rd4;
	mov.b32 	%r261, 0;
$L__BB3_1:
	mov.b32 	%r4, 16;
	wmma.load.a.sync.aligned.row.m16n16k16.global.f16 	{%r5, %r6, %r7, %r8, %r9, %r10, %r11, %r12}, [%rd3], %r4;
	wmma.load.b.sync.aligned.col.m16n16k16.global.f16 	{%r13, %r14, %r15, %r16, %r17, %r18, %r19, %r20}, [%rd2], %r4;
	mov.f32 	%f1, 0f00000000;
	wmma.mma.sync.aligned.row.col.m16n16k16.f32.f32 {%f2, %f3, %f4, %f5, %f6, %f7, %f8, %f9}, {%r5, %r6, %r7, %r8, %r9, %r10, %r11, %r12}, {%r13, %r14, %r15, %r16, %r17, %r18, %r19, %r20}, {%f1, %f1, %f1, %f1, %f1, %f1, %f1, %f1};
	wmma.store.d.sync.aligned.row.m16n16k16.global.f32 	[%rd1], {%f2, %f3, %f4, %f5, %f6, %f7, %f8, %f9}, %r4;
	wmma.load.a.sync.aligned.row.m16n16k16.global.f16 	{%r21, %r22, %r23, %r24, %r25, %r26, %r27, %r28}, [%rd3], %r4;
	wmma.load.b.sync.aligned.col.m16n16k16.global.f16 	{%r29, %r30, %r31, %r32, %r33, %r34, %r35, %r36}, [%rd2], %r4;
	wmma.mma.sync.aligned.row.col.m16n16k16.f32.f32 {%f10, %f11, %f12, %f13, %f14, %f15, %f16, %f17}, {%r21, %r22, %r23, %r24, %r25, %r26, %r27, %r28}, {%r29, %r30, %r31, %r32, %r33, %r34, %r35, %r36}, {%f1, %f1, %f1, %f1, %f1, %f1, %f1, %f1};
	wmma.store.d.sync.aligned.row.m16n16k16.global.f32 	[%rd1], {%f10, %f11, %f12, %f13, %f14, %f15, %f16, %f17}, %r4;
	wmma.load.a.sync.aligned.row.m16n16k16.global.f16 	{%r37, %r38, %r39, %r40, %r41, %r42, %r43, %r44}, [%rd3], %r4;
	wmma.load.b.sync.aligned.col.m16n16k16.global.f16 	{%r45, %r46, %r47, %r48, %r49, %r50, %r51, %r52}, [%rd2], %r4;
	wmma.mma.sync.aligned.row.col.m16n16k16.f32.f32 {%f18, %f19, %f20, %f21, %f22, %f23, %f24, %f25}, {%r37, %r38, %r39, %r40, %r41, %r42, %r43, %r44}, {%r45, %r46, %r47, %r48, %r49, %r50, %r51, %r52}, {%f1, %f1, %f1, %f1, %f1, %f1, %f1, %f1};
	wmma.store.d.sync.aligned.row.m16n16k16.global.f32 	[%rd1], {%f18, %f19, %f20, %f21, %f22, %f23, %f24, %f25}, %r4;
	wmma.load.a.sync.aligned.row.m16n16k16.global.f16 	{%r53, %r54, %r55, %r56, %r57, %r58, %r59, %r60}, [%rd3], %r4;
	wmma.load.b.sync.aligned.col.m16n16k16.global.f16 	{%r61, %r62, %r63, %r64, %r65, %r66, %r67, %r68}, [%rd2], %r4;
	wmma.mma.sync.aligned.row.col.m16n16k16.f32.f32 {%f26, %f27, %f28, %f29, %f30, %f31, %f32, %f33}, {%r53, %r54, %r55, %r56, %r57, %r58, %r59, %r60}, {%r61, %r62, %r63, %r64, %r65, %r66, %r67, %r68}, {%f1, %f1, %f1, %f1, %f1, %f1, %f1, %f1};
	wmma.store.d.sync.aligned.row.m16n16k16.global.f32 	[%rd1], {%f26, %f27, %f28, %f29, %f30, %f31, %f32, %f33}, %r4;
	wmma.load.a.sync.aligned.row.m16n16k16.global.f16 	{%r69, %r70, %r71, %r72, %r73, %r74, %r75, %r76}, [%rd3], %r4;
	wmma.load.b.sync.aligned.col.m16n16k16.global.f16 	{%r77, %r78, %r79, %r80, %r81, %r82, %r83, %r84}, [%rd2], %r4;
	wmma.mma.sync.aligned.row.col.m16n16k16.f32.f32 {%f34, %f35, %f36, %f37, %f38, %f39, %f40, %f41}, {%r69, %r70, %r71, %r72, %r73, %r74, %r75, %r76}, {%r77, %r78, %r79, %r80, %r81, %r82, %r83, %r84}, {%f1, %f1, %f1, %f1, %f1, %f1, %f1, %f1};
	wmma.store.d.sync.aligned.row.m16n16k16.global.f32 	[%rd1], {%f34, %f35, %f36, %f37, %f38, %f39, %f40, %f41}, %r4;
	wmma.load.a.sync.aligned.row.m16n16k16.global.f16 	{%r85, %r86, %r87, %r88, %r89, %r90, %r91, %r92}, [%rd3], %r4;
	wmma.load.b.sync.aligned.col.m16n16k16.global.f16 	{%r93, %r94, %r95, %r96, %r97, %r98, %r99, %r100}, [%rd2], %r4;
	wmma.mma.sync.aligned.row.col.m16n16k16.f32.f32 {%f42, %f43, %f44, %f45, %f46, %f47, %f48, %f49}, {%r85, %r86, %r87, %r88, %r89, %r90, %r91, %r92}, {%r93, %r94, %r95, %r96, %r97, %r98, %r99, %r100}, {%f1, %f1, %f1, %f1, %f1, %f1, %f1, %f1};
	wmma.store.d.sync.aligned.row.m16n16k16.global.f32 	[%rd1], {%f42, %f43, %f44, %f45, %f46, %f47, %f48, %f49}, %r4;
	wmma.load.a.sync.aligned.row.m16n16k16.global.f16 	{%r101, %r102, %r103, %r104, %r105, %r106, %r107, %r108}, [%rd3], %r4;
	wmma.load.b.sync.aligned.col.m16n16k16.global.f16 	{%r109, %r110, %r111, %r112, %r113, %r114, %r115, %r116}, [%rd2], %r4;
	wmma.mma.sync.aligned.row.col.m16n16k16.f32.f32 {%f50, %f51, %f52, %f53, %f54, %f55, %f56, %f57}, {%r101, %r102, %r103, %r104, %r105, %r106, %r107, %r108}, {%r109, %r110, %r111, %r112, %r113, %r114, %r115, %r116}, {%f1, %f1, %f1, %f1, %f1, %f1, %f1, %f1};
	wmma.store.d.sync.aligned.row.m16n16k16.global.f32 	[%rd1], {%f50, %f51, %f52, %f53, %f54, %f55, %f56, %f57}, %r4;
	wmma.load.a.sync.aligned.row.m16n16k16.global.f16 	{%r117, %r118, %r119, %r120, %r121, %r122, %r123, %r124}, [%rd3], %r4;
	wmma.load.b.sync.aligned.col.m16n16k16.global.f16 	{%r125, %r126, %r127, %r128, %r129, %r130, %r131, %r132}, [%rd2], %r4;
	wmma.mma.sync.aligned.row.col.m16n16k16.f32.f32 {%f58, %f59, %f60, %f61, %f62, %f63, %f64, %f65}, {%r117, %r118, %r119, %r120, %r121, %r122, %r123, %r124}, {%r125, %r126, %r127, %r128, %r129, %r130, %r131, %r132}, {%f1, %f1, %f1, %f1, %f1, %f1, %f1, %f1};
	wmma.store.d.sync.aligned.row.m16n16k16.global.f32 	[%rd1], {%f58, %f59, %f60, %f61, %f62, %f63, %f64, %f65}, %r4;
	wmma.load.a.sync.aligned.row.m16n16k16.global.f16 	{%r133, %r134, %r135, %r136, %r137, %r138, %r139, %r140}, [%rd3], %r4;
	wmma.load.b.sync.aligned.col.m16n16k16.global.f16 	{%r141, %r142, %r143, %r144, %r145, %r146, %r147, %r148}, [%rd2], %r4;
	wmma.mma.sync.aligned.row.col.m16n16k16.f32.f32 {%f66, %f67, %f68, %f69, %f70, %f71, %f72, %f73}, {%r133, %r134, %r135, %r136, %r137, %r138, %r139, %r140}, {%r141, %r142, %r143, %r144, %r145, %r146, %r147, %r148}, {%f1, %f1, %f1, %f1, %f1, %f1, %f1, %f1};
	wmma.store.d.sync.aligned.row.m16n16k16.global.f32 	[%rd1], {%f66, %f67, %f68, %f69, %f70, %f71, %f72, %f73}, %r4;
	wmma.load.a.sync.aligned.row.m16n16k16.global.f16 	{%r149, %r150, %r151, %r152, %r153, %r154, %r155, %r156}, [%rd3], %r4;
	wmma.load.b.sync.aligned.col.m16n16k16.global.f16 	{%r157, %r158, %r159, %r160, %r161, %r162, %r163, %r164}, [%rd2], %r4;
	wmma.mma.sync.aligned.row.col.m16n16k16.f32.f32 {%f74, %f75, %f76, %f77, %f78, %f79, %f80, %f81}, {%r149, %r150, %r151, %r152, %r153, %r154, %r155, %r156}, {%r157, %r158, %r159, %r160, %r161, %r162, %r163, %r164}, {%f1, %f1, %f1, %f1, %f1, %f1, %f1, %f1};
	wmma.store.d.sync.aligned.row.m16n16k16.global.f32 	[%rd1], {%f74, %f75, %f76, %f77, %f78, %f79, %f80, %f81}, %r4;
	wmma.load.a.sync.aligned.row.m16n16k16.global.f16 	{%r165, %r166, %r167, %r168, %r169, %r170, %r171, %r172}, [%rd3], %r4;
	wmma.load.b.sync.aligned.col.m16n16k16.global.f16 	{%r173, %r174, %r175, %r176, %r177, %r178, %r179, %r180}, [%rd2], %r4;
	wmma.mma.sync.aligned.row.col.m16n16k16.f32.f32 {%f82, %f83, %f84, %f85, %f86, %f87, %f88, %f89}, {%r165, %r166, %r167, %r168, %r169, %r170, %r171, %r172}, {%r173, %r174, %r175, %r176, %r177, %r178, %r179, %r180}, {%f1, %f1, %f1, %f1, %f1, %f1, %f1, %f1};
	wmma.store.d.sync.aligned.row.m16n16k16.global.f32 	[%rd1], {%f82, %f83, %f84, %f85, %f86, %f87, %f88, %f89}, %r4;
	wmma.load.a.sync.aligned.row.m16n16k16.global.f16 	{%r181, %r182, %r183, %r184, %r185, %r186, %r187, %r188}, [%rd3], %r4;
	wmma.load.b.sync.aligned.col.m16n16k16.global.f16 	{%r189, %r190, %r191, %r192, %r193, %r194, %r195, %r196}, [%rd2], %r4;
	wmma.mma.sync.aligned.row.col.m16n16k16.f32.f32 {%f90, %f91, %f92, %f93, %f94, %f95, %f96, %f97}, {%r181, %r182, %r183, %r184, %r185, %r186, %r187, %r188}, {%r189, %r190, %r191, %r192, %r193, %r194, %r195, %r196}, {%f1, %f1, %f1, %f1, %f1, %f1, %f1, %f1};
	wmma.store.d.sync.aligned.row.m16n16k16.global.f32 	[%rd1], {%f90, %f91, %f92, %f93, %f94, %f95, %f96, %f97}, %r4;
	wmma.load.a.sync.aligned.row.m16n16k16.global.f16 	{%r197, %r198, %r199, %r200, %r201, %r202, %r203, %r204}, [%rd3], %r4;
	wmma.load.b.sync.aligned.col.m16n16k16.global.f16 	{%r205, %r206, %r207, %r208, %r209, %r210, %r211, %r212}, [%rd2], %r4;
	wmma.mma.sync.aligned.row.col.m16n16k16.f32.f32 {%f98, %f99, %f100, %f101, %f102, %f103, %f104, %f105}, {%r197, %r198, %r199, %r200, %r201, %r202, %r203, %r204}, {%r205, %r206, %r207, %r208, %r209, %r210, %r211, %r212}, {%f1, %f1, %f1, %f1, %f1, %f1, %f1, %f1};
	wmma.store.d.sync.aligned.row.m16n16k16.global.f32 	[%rd1], {%f98, %f99, %f100, %f101, %f102, %f103, %f104, %f105}, %r4;
	wmma.load.a.sync.aligned.row.m16n16k16.global.f16 	{%r213, %r214, %r215, %r216, %r217, %r218, %r219, %r220}, [%rd3], %r4;
	wmma.load.b.sync.aligned.col.m16n16k16.global.f16 	{%r221, %r222, %r223, %r224, %r225, %r226, %r227, %r228}, [%rd2], %r4;
	wmma.mma.sync.aligned.row.col.m16n16k16.f32.f32 {%f106, %f107, %f108, %f109, %f110, %f111, %f112, %f113}, {%r213, %r214, %r215, %r216, %r217, %r218, %r219, %r220}, {%r221, %r222, %r223, %r224, %r225, %r226, %r227, %r228}, {%f1, %f1, %f1, %f1, %f1, %f1, %f1, %f1};
	wmma.store.d.sync.aligned.row.m16n16k16.global.f32 	[%rd1], {%f106, %f107, %f108, %f109, %f110, %f111, %f112, %f113}, %r4;
	wmma.load.a.sync.aligned.row.m16n16k16.global.f16 	{%r229, %r230, %r231, %r232, %r233, %r234, %r235, %r236}, [%rd3], %r4;
	wmma.load.b.sync.aligned.col.m16n16k16.global.f16 	{%r237, %r238, %r239, %r240, %r241, %r242, %r243, %r244}, [%rd2], %r4;
	wmma.mma.sync.aligned.row.col.m16n16k16.f32.f32 {%f114, %f115, %f116, %f117, %f118, %f119, %f120, %f121}, {%r229, %r230, %r231, %r232, %r233, %r234, %r235, %r236}, {%r237, %r238, %r239, %r240, %r241, %r242, %r243, %r244}, {%f1, %f1, %f1, %f1, %f1, %f1, %f1, %f1};
	wmma.store.d.sync.aligned.row.m16n16k16.global.f32 	[%rd1], {%f114, %f115, %f116, %f117, %f118, %f119, %f120, %f121}, %r4;
	wmma.load.a.sync.aligned.row.m16n16k16.global.f16 	{%r245, %r246, %r247, %r248, %r249, %r250, %r251, %r252}, [%rd3], %r4;
	wmma.load.b.sync.aligned.col.m16n16k16.global.f16 	{%r253, %r254, %r255, %r256, %r257, %r258, %r259, %r260}, [%rd2], %r4;
	wmma.mma.sync.aligned.row.col.m16n16k16.f32.f32 {%f122, %f123, %f124, %f125, %f126, %f127, %f128, %f129}, {%r245, %r246, %r247, %r248, %r249, %r250, %r251, %r252}, {%r253, %r254, %r255, %r256, %r257, %r258, %r259, %r260}, {%f1, %f1, %f1, %f1, %f1, %f1, %f1, %f1};
	wmma.store.d.sync.aligned.row.m16n16k16.global.f32 	[%rd1], {%f122, %f123, %f124, %f125, %f126, %f127, %f128, %f129}, %r4;
	add.s32 	%r261, %r261, 16;
	setp.ne.s32 	%p1, %r261, 10000;
	@%p1 bra 	$L__BB3_1;
	ret;

}
	// .globl	_Z16cuda_core_kernelPiS_
.visible .entry _Z16cuda_core_kernelPiS_(
	.param .u64 .ptr .align 1 _Z16cuda_core_kernelPiS__param_0,
	.param .u64 .ptr .align 1 _Z16cuda_core_kernelPiS__param_1
)
{
	.reg .pred 	%p<2>;
	.reg .b32 	%r<76>;
	.reg .b64 	%rd<7>;

	ld.param.u64 	%rd3, [_Z16cuda_core_kernelPiS__param_0];
	ld.param.u64 	%rd4, [_Z16cuda_core_kernelPiS__param_1];
	cvta.to.global.u64 	%rd5, %rd3;
	cvta.to.global.u64 	%rd1, %rd4;
	mov.u32 	%r7, %tid.x;
	mov.u32 	%r8, %ctaid.x;
	mov.u32 	%r9, %ntid.x;
	mad.lo.s32 	%r10, %r8, %r9, %r7;
	mul.wide.s32 	%rd6, %r10, 4;
	add.s64 	%rd2, %rd5, %rd6;
	ld.global.u32 	%r74, [%rd2];
	mov.b32 	%r75, 0;
$L__BB4_1:
	ld.global.u32 	%r11, [%rd1];
	add.s32 	%r12, %r74, %r11;
	st.global.u32 	[%rd2], %r12;
	ld.global.u32 	%r13, [%rd1];
	add.s32 	%r14, %r12, %r13;
	st.global.u32 	[%rd2], %r14;
	ld.global.u32 	%r15, [%rd1];
	add.s32 	%r16, %r14, %r15;
	st.global.u32 	[%rd2], %r16;
	ld.global.u32 	%r17, [%rd1];
	add.s32 	%r18, %r16, %r17;
	st.global.u32 	[%rd2], %r18;
	ld.global.u32 	%r19, [%rd1];
	add.s32 	%r20, %r18, %r19;
	st.global.u32 	[%rd2], %r20;
	ld.global.u32 	%r21, [%rd1];
	add.s32 	%r22, %r20, %r21;
	st.global.u32 	[%rd2], %r22;
	ld.global.u32 	%r23, [%rd1];
	add.s32 	%r24, %r22, %r23;
	st.global.u32 	[%rd2], %r24;
	ld.global.u32 	%r25, [%rd1];
	add.s32 	%r26, %r24, %r25;
	st.global.u32 	[%rd2], %r26;
	ld.global.u32 	%r27, [%rd1];
	add.s32 	%r28, %r26, %r27;
	st.global.u32 	[%rd2], %r28;
	ld.global.u32 	%r29, [%rd1];
	add.s32 	%r30, %r28, %r29;
	st.global.u32 	[%rd2], %r30;
	ld.global.u32 	%r31, [%rd1];
	add.s32 	%r32, %r30, %r31;
	st.global.u32 	[%rd2], %r32;
	ld.global.u32 	%r33, [%rd1];
	add.s32 	%r34, %r32, %r33;
	st.global.u32 	[%rd2], %r34;
	ld.global.u32 	%r35, [%rd1];
	add.s32 	%r36, %r34, %r35;
	st.global.u32 	[%rd2], %r36;
	ld.global.u32 	%r37, [%rd1];
	add.s32 	%r38, %r36, %r37;
	st.global.u32 	[%rd2], %r38;
	ld.global.u32 	%r39, [%rd1];
	add.s32 	%r40, %r38, %r39;
	st.global.u32 	[%rd2], %r40;
	ld.global.u32 	%r41, [%rd1];
	add.s32 	%r42, %r40, %r41;
	st.global.u32 	[%rd2], %r42;
	ld.global.u32 	%r43, [%rd1];
	add.s32 	%r44, %r42, %r43;
	st.global.u32 	[%rd2], %r44;
	ld.global.u32 	%r45, [%rd1];
	add.s32 	%r46, %r44, %r45;
	st.global.u32 	[%rd2], %r46;
	ld.global.u32 	%r47, [%rd1];
	add.s32 	%r48, %r46, %r47;
	st.global.u32 	[%rd2], %r48;
	ld.global.u32 	%r49, [%rd1];
	add.s32 	%r50, %r48, %r49;
	st.global.u32 	[%rd2], %r50;
	ld.global.u32 	%r51, [%rd1];
	add.s32 	%r52, %r50, %r51;
	st.global.u32 	[%rd2], %r52;
	ld.global.u32 	%r53, [%rd1];
	add.s32 	%r54, %r52, %r53;
	st.global.u32 	[%rd2], %r54;
	ld.global.u32 	%r55, [%rd1];
	add.s32 	%r56, %r54, %r55;
	st.global.u32 	[%rd2], %r56;
	ld.global.u32 	%r57, [%rd1];
	add.s32 	%r58, %r56, %r57;
	st.global.u32 	[%rd2], %r58;
	ld.global.u32 	%r59, [%rd1];
	add.s32 	%r60, %r58, %r59;
	st.global.u32 	[%rd2], %r60;
	ld.global.u32 	%r61, [%rd1];
	add.s32 	%r62, %r60, %r61;
	st.global.u32 	[%rd2], %r62;
	ld.global.u32 	%r63, [%rd1];
	add.s32 	%r64, %r62, %r63;
	st.global.u32 	[%rd2], %r64;
	ld.global.u32 	%r65, [%rd1];
	add.s32 	%r66, %r64, %r65;
	st.global.u32 	[%rd2], %r66;
	ld.global.u32 	%r67, [%rd1];
	add.s32 	%r68, %r66, %r67;
	st.global.u32 	[%rd2], %r68;
	ld.global.u32 	%r69, [%rd1];
	add.s32 	%r70, %r68, %r69;
	st.global.u32 	[%rd2], %r70;
	ld.global.u32 	%r71, [%rd1];
	add.s32 	%r72, %r70, %r71;
	st.global.u32 	[%rd2], %r72;
	ld.global.u32 	%r73, [%rd1];
	add.s32 	%r74, %r72, %r73;
	st.global.u32 	[%rd2], %r74;
	add.s32 	%r75, %r75, 32;
	setp.ne.s32 	%p1, %r75, 20000;
	@%p1 bra 	$L__BB4_1;
	ret;

}


// ===== COMPILED SASS (sm_100) =====

	.target	sm_100

	.elftype	@"ET_EXEC"


//--------------------- .note.nv.tkinfo           --------------------------
	.section	.note.nv.tkinfo,"",@"SHT_NOTE"
	.sectionflags	@"SHF_NOTE_NV_TKINFO"
	.tkinfo
        /*0018*/ 	.word	0x00000002
        /*0030*/ 	.string	""
        /*0030*/ 	.string	"ptxas"
        /*0030*/ 	.string	"Cuda compilation tools, release 13.0, V13.0.88"
        /*0030*/ 	.string	"Build cuda_13.0.r13.0/compiler.36424714_0"
        /*0030*/ 	.string	"-arch sm_100 -m 64 "



//--------------------- .note.nv.cuinfo           --------------------------
	.section	.note.nv.cuinfo,"",@"SHT_NOTE"
	.sectionflags	@"SHF_NOTE_NV_CUINFO"
        /*0018*/ 	.short	0x0002
        /*001a*/ 	.short	0x0064
        /*001c*/ 	.short	0x0082
	.zero		2


//--------------------- .nv.info                  --------------------------
	.section	.nv.info,"",@"SHT_CUDA_INFO"
	.align	4


	//----- nvinfo : EIATTR_REGCOUNT
	.align		4
        /*0000*/ 	.byte	0x04, 0x2f
        /*0002*/ 	.short	(.L_1 - .L_0)
	.align		4
.L_0:
        /*0004*/ 	.word	index@(_Z26warp_divergent_kernel_homoPiS_)
        /*0008*/ 	.word	0x00000012


	//----- nvinfo : EIATTR_FRAME_SIZE
	.align		4
.L_1:
        /*000c*/ 	.byte	0x04, 0x11
        /*000e*/ 	.short	(.L_3 - .L_2)
	.align		4
.L_2:
        /*0010*/ 	.word	index@(_Z26warp_divergent_kernel_homoPiS_)
        /*0014*/ 	.word	0x00000000


	//----- nvinfo : EIATTR_REGCOUNT
	.align		4
.L_3:
        /*0018*/ 	.byte	0x04, 0x2f
        /*001a*/ 	.short	(.L_5 - .L_4)
	.align		4
.L_4:
        /*001c*/ 	.word	index@(_Z26warp_divergent_kernel_hetePiP6__halfS1_PfS_)
        /*0020*/ 	.word	0x0000001a


	//----- nvinfo : EIATTR_FRAME_SIZE
	.align		4
.L_5:
        /*0024*/ 	.byte	0x04, 0x11
        /*0026*/ 	.short	(.L_7 - .L_6)
	.align		4
.L_6:
        /*0028*/ 	.word	index@(_Z26warp_divergent_kernel_hetePiP6__halfS1_PfS_)
        /*002c*/ 	.word	0x00000000


	//----- nvinfo : EIATTR_REGCOUNT
	.align		4
.L_7:
        /*0030*/ 	.byte	0x04, 0x2f
        /*0032*/ 	.short	(.L_9 - .L_8)
	.align		4
.L_8:
        /*0034*/ 	.word	index@(_Z27warp_divergent_kernel_hete2PiP6__halfS1_PfS_)
        /*0038*/ 	.word	0x00000020


	//----- nvinfo : EIATTR_FRAME_SIZE
	.align		4
.L_9:
        /*003c*/ 	.byte	0x04, 0x11
        /*003e*/ 	.short	(.L_11 - .L_10)
	.align		4
.L_10:
        /*0040*/ 	.word	index@(_Z27warp_divergent_kernel_hete2PiP6__halfS1_PfS_)
        /*0044*/ 	.word	0x00000000


	//----- nvinfo : EIATTR_REGCOUNT
	.align		4
.L_11:
        /*0048*/ 	.byte	0x04, 0x2f
        /*004a*/ 	.short	(.L_13 - .L_12)
	.align		4
.L_12:
        /*004c*/ 	.word	index@(_Z18tensor_core_kernelP6__halfS0_Pf)
        /*0050*/ 	.word	0x0000001a


	//----- nvinfo : EIATTR_FRAME_SIZE
	.align		4
.L_13:
        /*0054*/ 	.byte	0x04, 0x11
        /*0056*/ 	.short	(.L_15 - .L_14)
	.align		4
.L_14:
        /*0058*/ 	.word	index@(_Z18tensor_core_kernelP6__halfS0_Pf)
        /*005c*/ 	.word	0x00000000


	//----- nvinfo : EIATTR_REGCOUNT
	.align		4
.L_15:
        /*0060*/ 	.byte	0x04, 0x2f
        /*0062*/ 	.short	(.L_17 - .L_16)
	.align		4
.L_16:
        /*0064*/ 	.word	index@(_Z16cuda_core_kernelPiS_)
        /*0068*/ 	.word	0x00000012


	//----- nvinfo : EIATTR_FRAME_SIZE
	.align		4
.L_17:
        /*006c*/ 	.byte	0x04, 0x11
        /*006e*/ 	.short	(.L_19 - .L_18)
	.align		4
.L_18:
        /*0070*/ 	.word	index@(_Z16cuda_core_kernelPiS_)
        /*0074*/ 	.word	0x00000000


	//----- nvinfo : EIATTR_MIN_STACK_SIZE
	.align		4
.L_19:
        /*0078*/ 	.byte	0x04, 0x12
        /*007a*/ 	.short	(.L_21 - .L_20)
	.align		4
.L_20:
        /*007c*/ 	.word	index@(_Z16cuda_core_kernelPiS_)
        /*0080*/ 	.word	0x00000000


	//----- nvinfo : EIATTR_MIN_STACK_SIZE
	.align		4
.L_21:
        /*0084*/ 	.byte	0x04, 0x12
        /*0086*/ 	.short	(.L_23 - .L_22)
	.align		4
.L_22:
        /*0088*/ 	.word	index@(_Z18tensor_core_kernelP6__halfS0_Pf)
        /*008c*/ 	.word	0x00000000


	//----- nvinfo : EIATTR_MIN_STACK_SIZE
	.align		4
.L_23:
        /*0090*/ 	.byte	0x04, 0x12
        /*0092*/ 	.short	(.L_25 - .L_24)
	.align		4
.L_24:
        /*0094*/ 	.word	index@(_Z27warp_divergent_kernel_hete2PiP6__halfS1_PfS_)
        /*0098*/ 	.word	0x00000000


	//----- nvinfo : EIATTR_MIN_STACK_SIZE
	.align		4
.L_25:
        /*009c*/ 	.byte	0x04, 0x12
        /*009e*/ 	.short	(.L_27 - .L_26)
	.align		4
.L_26:
        /*00a0*/ 	.word	index@(_Z26warp_divergent_kernel_hetePiP6__halfS1_PfS_)
        /*00a4*/ 	.word	0x00000000


	//----- nvinfo : EIATTR_MIN_STACK_SIZE
	.align		4
.L_27:
        /*00a8*/ 	.byte	0x04, 0x12
        /*00aa*/ 	.short	(.L_29 - .L_28)
	.align		4
.L_28:
        /*00ac*/ 	.word	index@(_Z26warp_divergent_kernel_homoPiS_)
        /*00b0*/ 	.word	0x00000000
.L_29:


//--------------------- .nv.compat                --------------------------
	.section	.nv.compat,"",@"SHT_CUDA_COMPAT_INFO"
	.align	4
        /*0000*/ 	.byte	0x02, 0x09, 0x00, 0x00, 0x02, 0x02, 0x01, 0x00, 0x02, 0x05, 0x05, 0x00, 0x03, 0x07, 0x01, 0x01
        /*0010*/ 	.byte	0x02, 0x03, 0x00, 0x00, 0x02, 0x06, 0x01, 0x00, 0x04, 0x0b, 0x08, 0x00, 0x09, 0x00, 0x00, 0x00
        /*0020*/ 	.byte	0x00, 0x00, 0x00, 0x00


//--------------------- .nv.info._Z16cuda_core_kernelPiS_ --------------------------
	.section	.nv.info._Z16cuda_core_kernelPiS_,"",@"SHT_CUDA_INFO"
	.sectionflags	@""
	.align	4


	//----- nvinfo : EIATTR_CUDA_API_VERSION
	.align		4
        /*0000*/ 	.byte	0x04, 0x37
        /*0002*/ 	.short	(.L_31 - .L_30)
.L_30:
        /*0004*/ 	.word	0x00000082


	//----- nvinfo : EIATTR_KPARAM_INFO
	.align		4
.L_31:
        /*0008*/ 	.byte	0x04, 0x17
        /*000a*/ 	.short	(.L_33 - .L_32)
.L_32:
        /*000c*/ 	.word	0x00000000
        /*0010*/ 	.short	0x0001
        /*0012*/ 	.short	0x0008
        /*0014*/ 	.byte	0x00, 0xf5, 0x21, 0x00


	//----- nvinfo : EIATTR_KPARAM_INFO
	.align		4
.L_33:
        /*0018*/ 	.byte	0x04, 0x17
        /*001a*/ 	.short	(.L_35 - .L_34)
.L_34:
        /*001c*/ 	.word	0x00000000
        /*0020*/ 	.short	0x0000
        /*0022*/ 	.short	0x0000
        /*0024*/ 	.byte	0x00, 0xf5, 0x21, 0x00


	//----- nvinfo : EIATTR_SPARSE_MMA_MASK
	.align		4
.L_35:
        /*0028*/ 	.byte	0x03, 0x50
        /*002a*/ 	.short	0x0000


	//----- nvinfo : EIATTR_MAXREG_COUNT
	.align		4
        /*002c*/ 	.byte	0x03, 0x1b
        /*002e*/ 	.short	0x00ff


	//----- nvinfo : EIATTR_MERCURY_ISA_VERSION
	.align		4
        /*0030*/ 	.byte	0x03, 0x5f
        /*0032*/ 	.short	0x0101


	//----- nvinfo : EIATTR_VRC_CTA_INIT_COUNT
	.align		4
        /*0034*/ 	.byte	0x02, 0x4a
	.zero		1
	.zero		1


	//----- nvinfo : EIATTR_EXIT_INSTR_OFFSETS
	.align		4
        /*0038*/ 	.byte	0x04, 0x1c
        /*003a*/ 	.short	(.L_37 - .L_36)


	//   ....[0]....
.L_36:
        /*003c*/ 	.word	0x000006e0


	//----- nvinfo : EIATTR_CBANK_PARAM_SIZE
	.align		4
.L_37:
        /*0040*/ 	.byte	0x03, 0x19
        /*0042*/ 	.short	0x0010


	//----- nvinfo : EIATTR_PARAM_CBANK
	.align		4
        /*0044*/ 	.byte	0x04, 0x0a
        /*0046*/ 	.short	(.L_39 - .L_38)
	.align		4
.L_38:
        /*0048*/ 	.word	index@(.nv.constant0._Z16cuda_core_kernelPiS_)
        /*004c*/ 	.short	0x0380
        /*004e*/ 	.short	0x0010


	//----- nvinfo : EIATTR_SW_WAR
	.align		4
.L_39:
        /*0050*/ 	.byte	0x04, 0x36
        /*0052*/ 	.short	(.L_41 - .L_40)
.L_40:
        /*0054*/ 	.word	0x00000008
.L_41:


//--------------------- .nv.info._Z18tensor_core_kernelP6__halfS0_Pf --------------------------
	.section	.nv.info._Z18tensor_core_kernelP6__halfS0_Pf,"",@"SHT_CUDA_INFO"
	.sectionflags	@""
	.align	4


	//----- nvinfo : EIATTR_CUDA_API_VERSION
	.align		4
        /*0000*/ 	.byte	0x04, 0x37
        /*0002*/ 	.short	(.L_43 - .L_42)
.L_42:
        /*0004*/ 	.word	0x00000082


	//----- nvinfo : EIATTR_KPARAM_INFO
	.align		4
.L_43:
        /*0008*/ 	.byte	0x04, 0x17
        /*000a*/ 	.short	(.L_45 - .L_44)
.L_44:
        /*000c*/ 	.word	0x00000000
        /*0010*/ 	.short	0x0002
        /*0012*/ 	.short	0x0010
        /*0014*/ 	.byte	0x00, 0xf5, 0x21, 0x00


	//----- nvinfo : EIATTR_KPARAM_INFO
	.align		4
.L_45:
        /*0018*/ 	.byte	0x04, 0x17
        /*001a*/ 	.short	(.L_47 - .L_46)
.L_46:
        /*001c*/ 	.word	0x00000000
        /*0020*/ 	.short	0x0001
        /*0022*/ 	.short	0x0008
        /*0024*/ 	.byte	0x00, 0xf5, 0x21, 0x00


	//----- nvinfo : EIATTR_KPARAM_INFO
	.align		4
.L_47:
        /*0028*/ 	.byte	0x04, 0x17
        /*002a*/ 	.short	(.L_49 - .L_48)
.L_48:
        /*002c*/ 	.word	0x00000000
        /*0030*/ 	.short	0x0000
        /*0032*/ 	.short	0x0000
        /*0034*/ 	.byte	0x00, 0xf5, 0x21, 0x00


	//----- nvinfo : EIATTR_SPARSE_MMA_MASK
	.align		4
.L_49:
        /*0038*/ 	.byte	0x03, 0x50
        /*003a*/ 	.short	0x0000


	//----- nvinfo : EIATTR_WMMA_USED
	.align		4
        /*003c*/ 	.byte	0x01, 0x2b
	.zero		2


	//----- nvinfo : EIATTR_MAXREG_COUNT
	.align		4
        /*0040*/ 	.byte	0x03, 0x1b
        /*0042*/ 	.short	0x00ff


	//----- nvinfo : EIATTR_MERCURY_ISA_VERSION
	.align		4
        /*0044*/ 	.byte	0x03, 0x5f
        /*0046*/ 	.short	0x0101


	//----- nvinfo : EIATTR_VRC_CTA_INIT_COUNT
	.align		4
        /*0048*/ 	.byte	0x02, 0x4a
	.zero		1
	.zero		1


	//----- nvinfo : EIATTR_EXIT_INSTR_OFFSETS
	.align		4
        /*004c*/ 	.byte	0x04, 0x1c
        /*004e*/ 	.short	(.L_51 - .L_50)


	//   ....[0]....
.L_50:
        /*0050*/ 	.word	0x00000f30


	//----- nvinfo : EIATTR_CBANK_PARAM_SIZE
	.align		4
.L_51:
        /*0054*/ 	.byte	0x03, 0x19
        /*0056*/ 	.short	0x0018


	//----- nvinfo : EIATTR_PARAM_CBANK
	.align		4
        /*0058*/ 	.byte	0x04, 0x0a
        /*005a*/ 	.short	(.L_53 - .L_52)
	.align		4
.L_52:
        /*005c*/ 	.word	index@(.nv.constant0._Z18tensor_core_kernelP6__halfS0_Pf)
        /*0060*/ 	.short	0x0380
        /*0062*/ 	.short	0x0018


	//----- nvinfo : EIATTR_SW_WAR
	.align		4
.L_53:
        /*0064*/ 	.byte	0x04, 0x36
        /*0066*/ 	.short	(.L_55 - .L_54)
.L_54:
        /*0068*/ 	.word	0x00000008
.L_55:


//--------------------- .nv.info._Z27warp_divergent_kernel_hete2PiP6__halfS1_PfS_ --------------------------
	.section	.nv.info._Z27warp_divergent_kernel_hete2PiP6__halfS1_PfS_,"",@"SHT_CUDA_INFO"
	.sectionflags	@""
	.align	4


	//----- nvinfo : EIATTR_CUDA_API_VERSION
	.align		4
        /*0000*/ 	.byte	0x04, 0x37
        /*0002*/ 	.short	(.L_57 - .L_56)
.L_56:
        /*0004*/ 	.word	0x00000082


	//----- nvinfo : EIATTR_KPARAM_INFO
	.align		4
.L_57:
        /*0008*/ 	.byte	0x04, 0x17
        /*000a*/ 	.short	(.L_59 - .L_58)
.L_58:
        /*000c*/ 	.word	0x00000000
        /*0010*/ 	.short	0x0004
        /*0012*/ 	.short	0x0020
        /*0014*/ 	.byte	0x00, 0xf5, 0x21, 0x00


	//----- nvinfo : EIATTR_KPARAM_INFO
	.align		4
.L_59:
        /*0018*/ 	.byte	0x04, 0x17
        /*001a*/ 	.short	(.L_61 - .L_60)
.L_60:
        /*001c*/ 	.word	0x00000000
        /*0020*/ 	.short	0x0003
        /*0022*/ 	.short	0x0018
        /*0024*/ 	.byte	0x00, 0xf5, 0x21, 0x00


	//----- nvinfo : EIATTR_KPARAM_INFO
	.align		4
.L_61:
        /*0028*/ 	.byte	0x04, 0x17
        /*002a*/ 	.short	(.L_63 - .L_62)
.L_62:
        /*002c*/ 	.word	0x00000000
        /*0030*/ 	.short	0x0002
        /*0032*/ 	.short	0x0010
        /*0034*/ 	.byte	0x00, 0xf5, 0x21, 0x00


	//----- nvinfo : EIATTR_KPARAM_INFO
	.align		4
.L_63:
        /*0038*/ 	.byte	0x04, 0x17
        /*003a*/ 	.short	(.L_65 - .L_64)
.L_64:
        /*003c*/ 	.word	0x00000000
        /*0040*/ 	.short	0x0001
        /*0042*/ 	.short	0x0008
        /*0044*/ 	.byte	0x00, 0xf5, 0x21, 0x00


	//----- nvinfo : EIATTR_KPARAM_INFO
	.align		4
.L_65:
        /*0048*/ 	.byte	0x04, 0x17
        /*004a*/ 	.short	(.L_67 - .L_66)
.L_66:
        /*004c*/ 	.word	0x00000000
        /*0050*/ 	.short	0x0000
        /*0052*/ 	.short	0x0000
        /*0054*/ 	.byte	0x00, 0xf5, 0x21, 0x00


	//----- nvinfo : EIATTR_SPARSE_MMA_MASK
	.align		4
.L_67:
        /*0058*/ 	.byte	0x03, 0x50
        /*005a*/ 	.short	0x0000


	//----- nvinfo : EIATTR_WMMA_USED
	.align		4
        /*005c*/ 	.byte	0x01, 0x2b
	.zero		2


	//----- nvinfo : EIATTR_MAXREG_COUNT
	.align		4
        /*0060*/ 	.byte	0x03, 0x1b
        /*0062*/ 	.short	0x00ff


	//----- nvinfo : EIATTR_MERCURY_ISA_VERSION
	.align		4
        /*0064*/ 	.byte	0x03, 0x5f
        /*0066*/ 	.short	0x0101


	//----- nvinfo : EIATTR_VRC_CTA_INIT_COUNT
	.align		4
        /*0068*/ 	.byte	0x02, 0x4a
	.zero		1
	.zero		1


	//----- nvinfo : EIATTR_EXIT_INSTR_OFFSETS
	.align		4
        /*006c*/ 	.byte	0x04, 0x1c
        /*006e*/ 	.short	(.L_69 - .L_68)


	//   ....[0]....
.L_68:
        /*0070*/ 	.word	0x00000d80


	//----- nvinfo : EIATTR_CBANK_PARAM_SIZE
	.align		4
.L_69:
        /*0074*/ 	.byte	0x03, 0x19
        /*0076*/ 	.short	0x0028


	//----- nvinfo : EIATTR_PARAM_CBANK
	.align		4
        /*0078*/ 	.byte	0x04, 0x0a
        /*007a*/ 	.short	(.L_71 - .L_70)
	.align		4
.L_70:
        /*007c*/ 	.word	index@(.nv.constant0._Z27warp_divergent_kernel_hete2PiP6__halfS1_PfS_)
        /*0080*/ 	.short	0x0380
        /*0082*/ 	.short	0x0028


	//----- nvinfo : EIATTR_SW_WAR
	.align		4
.L_71:
        /*0084*/ 	.byte	0x04, 0x36
        /*0086*/ 	.short	(.L_73 - .L_72)
.L_72:
        /*0088*/ 	.word	0x00000008
.L_73:


//--------------------- .nv.info._Z26warp_divergent_kernel_hetePiP6__halfS1_PfS_ --------------------------
	.section	.nv.info._Z26warp_divergent_kernel_hetePiP6__halfS1_PfS_,"",@"SHT_CUDA_INFO"
	.sectionflags	@""
	.align	4


	//----- nvinfo : EIATTR_CUDA_API_VERSION
	.align		4
        /*0000*/ 	.byte	0x04, 0x37
        /*0002*/ 	.short	(.L_75 - .L_74)
.L_74:
        /*0004*/ 	.word	0x00000082


	//----- nvinfo : EIATTR_KPARAM_INFO
	.align		4
.L_75:
        /*0008*/ 	.byte	0x04, 0x17
        /*000a*/ 	.short	(.L_77 - .L_76)
.L_76:
        /*000c*/ 	.word	0x00000000
        /*0010*/ 	.short	0x0004
        /*0012*/ 	.short	0x0020
        /*0014*/ 	.byte	0x00, 0xf5, 0x21, 0x00


	//----- nvinfo : EIATTR_KPARAM_INFO
	.align		4
.L_77:
        /*0018*/ 	.byte	0x04, 0x17
        /*001a*/ 	.short	(.L_79 - .L_78)
.L_78:
        /*001c*/ 	.word	0x00000000
        /*0020*/ 	.short	0x0003
        /*0022*/ 	.short	0x0018
        /*0024*/ 	.byte	0x00, 0xf5, 0x21, 0x00


	//----- nvinfo : EIATTR_KPARAM_INFO
	.align		4
.L_79:
        /*0028*/ 	.byte	0x04, 0x17
        /*002a*/ 	.short	(.L_81 - .L_80)
.L_80:
        /*002c*/ 	.word	0x00000000
        /*0030*/ 	.short	0x0002
        /*0032*/ 	.short	0x0010
        /*0034*/ 	.byte	0x00, 0xf5, 0x21, 0x00


	//----- nvinfo : EIATTR_KPARAM_INFO
	.align		4
.L_81:
        /*0038*/ 	.byte	0x04, 0x17
        /*003a*/ 	.short	(.L_83 - .L_82)
.L_82:
        /*003c*/ 	.word	0x00000000
        /*0040*/ 	.short	0x0001
        /*0042*/ 	.short	0x0008
        /*0044*/ 	.byte	0x00, 0xf5, 0x21, 0x00


	//----- nvinfo : EIATTR_KPARAM_INFO
	.align		4
.L_83:
        /*0048*/ 	.byte	0x04, 0x17
        /*004a*/ 	.short	(.L_85 - .L_84)
.L_84:
        /*004c*/ 	.word	0x00000000
        /*0050*/ 	.short	0x0000
        /*0052*/ 	.short	0x0000
        /*0054*/ 	.byte	0x00, 0xf5, 0x21, 0x00


	//----- nvinfo : EIATTR_SPARSE_MMA_MASK
	.align		4
.L_85:
        /*0058*/ 	.byte	0x03, 0x50
        /*005a*/ 	.short	0x0000


	//----- nvinfo : EIATTR_WMMA_USED
	.align		4
        /*005c*/ 	.byte	0x01, 0x2b
	.zero		2


	//----- nvinfo : EIATTR_MAXREG_COUNT
	.align		4
        /*0060*/ 	.byte	0x03, 0x1b
        /*0062*/ 	.short	0x00ff


	//----- nvinfo : EIATTR_MERCURY_ISA_VERSION
	.align		4
        /*0064*/ 	.byte	0x03, 0x5f
        /*0066*/ 	.short	0x0101


	//----- nvinfo : EIATTR_VRC_CTA_INIT_COUNT
	.align		4
        /*0068*/ 	.byte	0x02, 0x4a
	.zero		1
	.zero		1


	//----- nvinfo : EIATTR_EXIT_INSTR_OFFSETS
	.align		4
        /*006c*/ 	.byte	0x04, 0x1c
        /*006e*/ 	.short	(.L_87 - .L_86)


	//   ....[0]....
.L_86:
        /*0070*/ 	.word	0x00001640


	//----- nvinfo : EIATTR_CRS_STACK_SIZE
	.align		4
.L_87:
        /*0074*/ 	.byte	0x04, 0x1e
        /*0076*/ 	.short	(.L_89 - .L_88)
.L_88:
        /*0078*/ 	.word	0x00000000


	//----- nvinfo : EIATTR_CBANK_PARAM_SIZE
	.align		4
.L_89:
        /*007c*/ 	.byte	0x03, 0x19
        /*007e*/ 	.short	0x0028


	//----- nvinfo : EIATTR_PARAM_CBANK
	.align		4
        /*0080*/ 	.byte	0x04, 0x0a
        /*0082*/ 	.short	(.L_91 - .L_90)
	.align		4
.L_90:
        /*0084*/ 	.word	index@(.nv.constant0._Z26warp_divergent_kernel_hetePiP6__halfS1_PfS_)
        /*0088*/ 	.short	0x0380
        /*008a*/ 	.short	0x0028


	//----- nvinfo : EIATTR_SW_WAR
	.align		4
.L_91:
        /*008c*/ 	.byte	0x04, 0x36
        /*008e*/ 	.short	(.L_93 - .L_92)
.L_92:
        /*0090*/ 	.word	0x00000008
.L_93:


//--------------------- .nv.info._Z26warp_divergent_kernel_homoPiS_ --------------------------
	.section	.nv.info._Z26warp_divergent_kernel_homoPiS_,"",@"SHT_CUDA_INFO"
	.sectionflags	@""
	.align	4


	//----- nvinfo : EIATTR_CUDA_API_VERSION
	.align		4
        /*0000*/ 	.byte	0x04, 0x37
        /*0002*/ 	.short	(.L_95 - .L_94)
.L_94:
        /*0004*/ 	.word	0x00000082


	//----- nvinfo : EIATTR_KPARAM_INFO
	.align		4
.L_95:
        /*0008*/ 	.byte	0x04, 0x17
        /*000a*/ 	.short	(.L_97 - .L_96)
.L_96:
        /*000c*/ 	.word	0x00000000
        /*0010*/ 	.short	0x0001
        /*0012*/ 	.short	0x0008
        /*0014*/ 	.byte	0x00, 0xf5, 0x21, 0x00


	//----- nvinfo : EIATTR_KPARAM_INFO
	.align		4
.L_97:
        /*0018*/ 	.byte	0x04, 0x17
        /*001a*/ 	.short	(.L_99 - .L_98)
.L_98:
        /*001c*/ 	.word	0x00000000
        /*0020*/ 	.short	0x0000
        /*0022*/ 	.short	0x0000
        /*0024*/ 	.byte	0x00, 0xf5, 0x21, 0x00


	//----- nvinfo : EIATTR_SPARSE_MMA_MASK
	.align		4
.L_99:
        /*0028*/ 	.byte	0x03, 0x50
        /*002a*/ 	.short	0x0000


	//----- nvinfo : EIATTR_MAXREG_COUNT
	.align		4
        /*002c*/ 	.byte	0x03, 0x1b
        /*002e*/ 	.short	0x00ff


	//----- nvinfo : EIATTR_MERCURY_ISA_VERSION
	.align		4
        /*0030*/ 	.byte	0x03, 0x5f
        /*0032*/ 	.short	0x0101


	//----- nvinfo : EIATTR_VRC_CTA_INIT_COUNT
	.align		4
        /*0034*/ 	.byte	0x02, 0x4a
	.zero		1
	.zero		1


	//----- nvinfo : EIATTR_EXIT_INSTR_OFFSETS
	.align		4
        /*0038*/ 	.byte	0x04, 0x1c
        /*003a*/ 	.short	(.L_101 - .L_100)


	//   ....[0]....
.L_100:
        /*003c*/ 	.word	0x00000710


	//   ....[1]....
        /*0040*/ 	.word	0x00000d90


	//----- nvinfo : EIATTR_CRS_STACK_SIZE
	.align		4
.L_101:
        /*0044*/ 	.byte	0x04, 0x1e
        /*0046*/ 	.short	(.L_103 - .L_102)
.L_102:
        /*0048*/ 	.word	0x00000000


	//----- nvinfo : EIATTR_CBANK_PARAM_SIZE
	.align		4
.L_103:
        /*004c*/ 	.byte	0x03, 0x19
        /*004e*/ 	.short	0x0010


	//----- nvinfo : EIATTR_PARAM_CBANK
	.align		4
        /*0050*/ 	.byte	0x04, 0x0a
        /*0052*/ 	.short	(.L_105 - .L_104)
	.align		4
.L_104:
        /*0054*/ 	.word	index@(.nv.constant0._Z26warp_divergent_kernel_homoPiS_)
        /*0058*/ 	.short	0x0380
        /*005a*/ 	.short	0x0010


	//----- nvinfo : EIATTR_SW_WAR
	.align		4
.L_105:
        /*005c*/ 	.byte	0x04, 0x36
        /*005e*/ 	.short	(.L_107 - .L_106)
.L_106:
        /*0060*/ 	.word	0x00000008
.L_107:


//--------------------- .nv.callgraph             --------------------------
	.section	.nv.callgraph,"",@"SHT_CUDA_CALLGRAPH"
	.align	4
	.sectionentsize	8
	.align		4
        /*0000*/ 	.word	0x00000000
	.align		4
        /*0004*/ 	.word	0xffffffff
	.align		4
        /*0008*/ 	.word	0x00000000
	.align		4
        /*000c*/ 	.word	0xfffffffe
	.align		4
        /*0010*/ 	.word	0x00000000
	.align		4
        /*0014*/ 	.word	0xfffffffd
	.align		4
        /*0018*/ 	.word	0x00000000
	.align		4
        /*001c*/ 	.word	0xfffffffc


//--------------------- .text._Z16cuda_core_kernelPiS_ --------------------------
	.section	.text._Z16cuda_core_kernelPiS_,"ax",@progbits
	.align	128
        .global         _Z16cuda_core_kernelPiS_
        .type           _Z16cuda_core_kernelPiS_,@function
        .size           _Z16cuda_core_kernelPiS_,(.L_x_15 - _Z16cuda_core_kernelPiS_)
        .other          _Z16cuda_core_kernelPiS_,@"STO_CUDA_ENTRY STV_DEFAULT"
_Z16cuda_core_kernelPiS_:
.text._Z16cuda_core_kernelPiS_:
[----:B------:R-:W-:Y:S01]  /*0000*/  LDC R1, c[0x0][0x37c] ;  /* 0x0000df00ff017b82 */ /* 0x000fe20000000800 */
[----:B------:R-:W0:Y:S07]  /*0010*/  S2R R5, SR_TID.X ;  /* 0x0000000000057919 */ /* 0x000e2e0000002100 */
[----:B------:R-:W0:Y:S01]  /*0020*/  S2UR UR4, SR_CTAID.X ;  /* 0x00000000000479c3 */ /* 0x000e220000002500 */
[----:B------:R-:W1:Y:S07]  /*0030*/  LDCU.64 UR6, c[0x0][0x358] ;  /* 0x00006b00ff0677ac */ /* 0x000e6e0008000a00 */
[----:B------:R-:W0:Y:S08]  /*0040*/  LDC R0, c[0x0][0x360] ;  /* 0x0000d800ff007b82 */ /* 0x000e300000000800 */
[----:B------:R-:W2:Y:S01]  /*0050*/  LDC.64 R2, c[0x0][0x380] ;  /* 0x0000e000ff027b82 */ /* 0x000ea20000000a00 */
[----:B0-----:R-:W-:-:S04]  /*0060*/  IMAD R5, R0, UR4, R5 ;  /* 0x0000000400057c24 */ /* 0x001fc8000f8e0205 */
[----:B--2---:R-:W-:-:S05]  /*0070*/  IMAD.WIDE R2, R5, 0x4, R2 ;  /* 0x0000000405027825 */ /* 0x004fca00078e0202 */
[----:B-1----:R0:W5:Y:S01]  /*0080*/  LDG.E R7, desc[UR6][R2.64] ;  /* 0x0000000602077981 */ /* 0x002162000c1e1900 */
[----:B------:R-:W-:-:S05]  /*0090*/  UMOV UR4, URZ ;  /* 0x000000ff00047c82 */ /* 0x000fca0008000000 */
.L_x_0:
[----:B------:R-:W1:Y:S02]  /*00a0*/  LDC.64 R4, c[0x0][0x388] ;  /* 0x0000e200ff047b82 */ /* 0x000e640000000a00 */
[----:B-1----:R-:W2:Y:S02]  /*00b0*/  LDG.E R0, desc[UR6][R4.64] ;  /* 0x0000000604007981 */ /* 0x002ea4000c1e1900 */
[----:B--23-5:R-:W-:-:S05]  /*00c0*/  IADD3 R7, PT, PT, R0, R7, RZ ;  /* 0x0000000700077210 */ /* 0x02cfca0007ffe0ff */
[----:B------:R1:W-:Y:S04]  /*00d0*/  STG.E desc[UR6][R2.64], R7 ;  /* 0x0000000702007986 */ /* 0x0003e8000c101906 */
[----:B------:R-:W2:Y:S02]  /*00e0*/  LDG.E R0, desc[UR6][R4.64] ;  /* 0x0000000604007981 */ /* 0x000ea4000c1e1900 */
[----:B--2---:R-:W-:-:S05]  /*00f0*/  IMAD.IADD R9, R7, 0x1, R0 ;  /* 0x0000000107097824 */ /* 0x004fca00078e0200 */
[----:B------:R2:W-:Y:S04]  /*0100*/  STG.E desc[UR6][R2.64], R9 ;  /* 0x0000000902007986 */ /* 0x0005e8000c101906 */
[----:B------:R-:W3:Y:S02]  /*0110*/  LDG.E R0, desc[UR6][R4.64] ;  /* 0x0000000604007981 */ /* 0x000ee4000c1e1900 */
[----:B---3--:R-:W-:-:S05]  /*0120*/  IADD3 R11, PT, PT, R9, R0, RZ ;  /* 0x00000000090b7210 */ /* 0x008fca0007ffe0ff */
[----:B------:R3:W-:Y:S04]  /*0130*/  STG.E desc[UR6][R2.64], R11 ;  /* 0x0000000b02007986 */ /* 0x0007e8000c101906 */
[----:B------:R-:W4:Y:S02]  /*0140*/  LDG.E R0, desc[UR6][R4.64] ;  /* 0x0000000604007981 */ /* 0x000f24000c1e1900 */
[----:B----4-:R-:W-:-:S05]  /*0150*/  IMAD.IADD R13, R11, 0x1, R0 ;  /* 0x000000010b0d7824 */ /* 0x010fca00078e0200 */
[----:B------:R4:W-:Y:S04]  /*0160*/  STG.E desc[UR6][R2.64], R13 ;  /* 0x0000000d02007986 */ /* 0x0009e8000c101906 */
[----:B------:R-:W1:Y:S02]  /*0170*/  LDG.E R0, desc[UR6][R4.64] ;  /* 0x0000000604007981 */ /* 0x000e64000c1e1900 */
[----:B-1----:R-:W-:-:S05]  /*0180*/  IADD3 R7, PT, PT, R13, R0, RZ ;  /* 0x000000000d077210 */ /* 0x002fca0007ffe0ff */
        /* <DEDUP_REMOVED lines=60> */
[----:B------:R-:W-:Y:S04]  /*0550*/  STG.E desc[UR6][R2.64], R7 ;  /* 0x0000000702007986 */ /* 0x000fe8000c101906 */
        /* <DEDUP_REMOVED lines=9> */
[----:B------:R-:W4:Y:S02]  /*05f0*/  LDG.E R0, desc[UR6][R4.64] ;  /* 0x0000000604007981 */ /* 0x000f24000c1e1900 */
[----:B----4-:R-:W-:-:S05]  /*0600*/  IADD3 R15, PT, PT, R13, R0, RZ ;  /* 0x000000000d0f7210 */ /* 0x010fca0007ffe0ff */
[----:B------:R3:W-:Y:S04]  /*0610*/  STG.E desc[UR6][R2.64], R15 ;  /* 0x0000000f02007986 */ /* 0x0007e8000c101906 */
[----:B------:R-:W1:Y:S02]  /*0620*/  LDG.E R0, desc[UR6][R4.64] ;  /* 0x0000000604007981 */ /* 0x000e64000c1e1900 */
[----:B-1----:R-:W-:-:S05]  /*0630*/  IMAD.IADD R9, R15, 0x1, R0 ;  /* 0x000000010f097824 */ /* 0x002fca00078e0200 */
[----:B------:R3:W-:Y:S04]  /*0640*/  STG.E desc[UR6][R2.64], R9 ;  /* 0x0000000902007986 */ /* 0x0007e8000c101906 */
[----:B------:R-:W2:Y:S02]  /*0650*/  LDG.E R0, desc[UR6][R4.64] ;  /* 0x0000000604007981 */ /* 0x000ea4000c1e1900 */
[----:B--2---:R-:W-:-:S05]  /*0660*/  IADD3 R11, PT, PT, R9, R0, RZ ;  /* 0x00000000090b7210 */ /* 0x004fca0007ffe0ff */
[----:B------:R3:W-:Y:S04]  /*0670*/  STG.E desc[UR6][R2.64], R11 ;  /* 0x0000000b02007986 */ /* 0x0007e8000c101906 */
[----:B------:R-:W2:Y:S01]  /*0680*/  LDG.E R0, desc[UR6][R4.64] ;  /* 0x0000000604007981 */ /* 0x000ea2000c1e1900 */
[----:B------:R-:W-:-:S04]  /*0690*/  UIADD3 UR4, UPT, UPT, UR4, 0x20, URZ ;  /* 0x0000002004047890 */ /* 0x000fc8000fffe0ff */
[----:B------:R-:W-:Y:S01]  /*06a0*/  UISETP.NE.AND UP0, UPT, UR4, 0x4e20, UPT ;  /* 0x00004e200400788c */ /* 0x000fe2000bf05270 */
[----:B--2---:R-:W-:-:S05]  /*06b0*/  IADD3 R7, PT, PT, R11, R0, RZ ;  /* 0x000000000b077210 */ /* 0x004fca0007ffe0ff */
[----:B------:R3:W-:Y:S03]  /*06c0*/  STG.E desc[UR6][R2.64], R7 ;  /* 0x0000000702007986 */ /* 0x0007e6000c101906 */
[----:B------:R-:W-:Y:S05]  /*06d0*/  BRA.U UP0, `(.L_x_0) ;  /* 0xfffffff900707547 */ /* 0x000fea000b83ffff */
[----:B------:R-:W-:Y:S05]  /*06e0*/  EXIT ;  /* 0x000000000000794d */ /* 0x000fea0003800000 */
.L_x_1:
[----:B------:R-:W-:-:S00]  /*06f0*/  BRA `(.L_x_1) ;  /* 0xfffffffc00fc7947 */ /* 0x000fc0000383ffff */
[----:B------:R-:W-:-:S00]  /*0700*/  NOP ;  /* 0x0000000000007918 */ /* 0x000fc00000000000 */
[----:B------:R-:W-:-:S00]  /*0710*/  NOP ;  /* 0x0000000000007918 */ /* 0x000fc00000000000 */
[----:B------:R-:W-:-:S00]  /*0720*/  NOP ;  /* 0x0000000000007918 */ /* 0x000fc00000000000 */
[----:B------:R-:W-:-:S00]  /*0730*/  NOP ;  /* 0x0000000000007918 */ /* 0x000fc00000000000 */
[----:B------:R-:W-:-:S00]  /*0740*/  NOP ;  /* 0x0000000000007918 */ /* 0x000fc00000000000 */
[----:B------:R-:W-:-:S00]  /*0750*/  NOP ;  /* 0x0000000000007918 */ /* 0x000fc00000000000 */
[----:B------:R-:W-:-:S00]  /*0760*/  NOP ;  /* 0x0000000000007918 */ /* 0x000fc00000000000 */
[----:B------:R-:W-:-:S00]  /*0770*/  NOP ;  /* 0x0000000000007918 */ /* 0x000fc00000000000 */
.L_x_15:


//--------------------- .text._Z18tensor_core_kernelP6__halfS0_Pf --------------------------
	.section	.text._Z18tensor_core_kernelP6__halfS0_Pf,"ax",@progbits
	.align	128
        .global         _Z18tensor_core_kernelP6__halfS0_Pf
        .type           _Z18tensor_core_kernelP6__halfS0_Pf,@function
        .size           _Z18tensor_core_kernelP6__halfS0_Pf,(.L_x_16 - _Z18tensor_core_kernelP6__halfS0_Pf)
        .other          _Z18tensor_core_kernelP6__halfS0_Pf,@"STO_CUDA_ENTRY STV_DEFAULT"
_Z18tensor_core_kernelP6__halfS0_Pf:
.text._Z18tensor_core_kernelP6__halfS0_Pf:
[----:B------:R-:W-:Y:S01]  /*0000*/  LDC R1, c[0x0][0x37c] ;  /* 0x0000df00ff017b82 */ /* 0x000fe20000000800 */
[----:B------:R-:W0:Y:S01]  /*0010*/  LDCU.64 UR6, c[0x0][0x358] ;  /* 0x00006b00ff0677ac */ /* 0x000e220008000a00 */
[----:B------:R-:W1:Y:S01]  /*0020*/  LDCU.64 UR12, c[0x0][0x390] ;  /* 0x00007200ff0c77ac */ /* 0x000e620008000a00 */
[----:B------:R-:W2:Y:S01]  /*0030*/  LDCU.128 UR8, c[0x0][0x380] ;  /* 0x00007000ff0877ac */ /* 0x000ea20008000c00 */
[----:B------:R-:W-:-:S05]  /*0040*/  UMOV UR4, URZ ;  /* 0x000000ff00047c82 */ /* 0x000fca0008000000 */
.L_x_2:
[----:B------:R-:W3:Y:S01]  /*0050*/  S2R R17, SR_LANEID ;  /* 0x0000000000117919 */ /* 0x000ee20000000000 */
[----:B------:R-:W-:Y:S01]  /*0060*/  IMAD.MOV.U32 R3, RZ, RZ, RZ ;  /* 0x000000ffff037224 */ /* 0x000fe200078e00ff */
[----:B---3--:R-:W-:Y:S02]  /*0070*/  LOP3.LUT R2, R17, 0x3, RZ, 0xc0, !PT ;  /* 0x0000000311027812 */ /* 0x008fe400078ec0ff */
[----:B------:R-:W-:-:S05]  /*0080*/  SHF.R.U32.HI R17, RZ, 0x2, R17 ;  /* 0x00000002ff117819 */ /* 0x000fca0000011611 */
[----:B------:R-:W-:-:S03]  /*0090*/  IMAD.WIDE.U32 R16, R17, 0x8, R2 ;  /* 0x0000000811107825 */ /* 0x000fc600078e0002 */
[C---:B--2---:R-:W-:Y:S02]  /*00a0*/  LEA R2, P0, R16.reuse, UR8, 0x2 ;  /* 0x0000000810027c11 */ /* 0x044fe4000f8010ff */
[C---:B------:R-:W-:Y:S02]  /*00b0*/  LEA R4, P1, R16.reuse, UR10, 0x2 ;  /* 0x0000000a10047c11 */ /* 0x040fe4000f8210ff */
[C-C-:B------:R-:W-:Y:S02]  /*00c0*/  LEA.HI.X R3, R16.reuse, UR9, R17.reuse, 0x2, P0 ;  /* 0x0000000910037c11 */ /* 0x140fe400080f1411 */
[----:B------:R-:W-:-:S03]  /*00d0*/  LEA.HI.X R5, R16, UR11, R17, 0x2, P1 ;  /* 0x0000000b10057c11 */ /* 0x000fc600088f1411 */
[----:B01----:R-:W2:Y:S04]  /*00e0*/  LDG.E R8, desc[UR6][R2.64] ;  /* 0x0000000602087981 */ /* 0x003ea8000c1e1900 */
[----:B------:R-:W2:Y:S04]  /*00f0*/  LDG.E R12, desc[UR6][R4.64] ;  /* 0x00000006040c7981 */ /* 0x000ea8000c1e1900 */
[----:B------:R-:W2:Y:S04]  /*0100*/  LDG.E R13, desc[UR6][R4.64+0x10] ;  /* 0x00001006040d7981 */ /* 0x000ea8000c1e1900 */
[----:B------:R-:W2:Y:S04]  /*0110*/  LDG.E R9, desc[UR6][R2.64+0x100] ;  /* 0x0001000602097981 */ /* 0x000ea8000c1e1900 */
[----:B------:R-:W2:Y:S04]  /*0120*/  LDG.E R10, desc[UR6][R2.64+0x10] ;  /* 0x00001006020a7981 */ /* 0x000ea8000c1e1900 */
[----:B------:R-:W2:Y:S04]  /*0130*/  LDG.E R11, desc[UR6][R2.64+0x110] ;  /* 0x00011006020b7981 */ /* 0x000ea8000c1e1900 */
[----:B------:R-:W3:Y:S04]  /*0140*/  LDG.E R6, desc[UR6][R4.64+0x100] ;  /* 0x0001000604067981 */ /* 0x000ee8000c1e1900 */
[----:B------:R-:W3:Y:S01]  /*0150*/  LDG.E R7, desc[UR6][R4.64+0x110] ;  /* 0x0001100604077981 */ /* 0x000ee2000c1e1900 */
[C---:B--2---:R-:W-:Y:S08]  /*0160*/  HMMA.16816.F32 R12, R8.reuse, R12, RZ ;  /* 0x0000000c080c723c */ /* 0x044ff000000018ff */
[----:B---3--:R-:W-:Y:S01]  /*0170*/  HMMA.16816.F32 R20, R8, R6, RZ ;  /* 0x000000060814723c */ /* 0x008fe200000018ff */
[----:B-1----:R-:W-:-:S04]  /*0180*/  LEA R6, P0, R16, UR12, 0x3 ;  /* 0x0000000c10067c11 */ /* 0x002fc8000f8018ff */
[----:B------:R-:W-:-:S06]  /*0190*/  LEA.HI.X R7, R16, UR13, R17, 0x3, P0 ;  /* 0x0000000d10077c11 */ /* 0x000fcc00080f1c11 */
[----:B------:R-:W-:Y:S04]  /*01a0*/  STG.E.64 desc[UR6][R6.64], R12 ;  /* 0x0000000c06007986 */ /* 0x000fe8000c101b06 */
[----:B------:R0:W-:Y:S04]  /*01b0*/  STG.E.64 desc[UR6][R6.64+0x200], R14 ;  /* 0x0002000e06007986 */ /* 0x0001e8000c101b06 */
[----:B------:R1:W-:Y:S04]  /*01c0*/  STG.E.64 desc[UR6][R6.64+0x20], R20 ;  /* 0x0000201406007986 */ /* 0x0003e8000c101b06 */
[----:B------:R2:W-:Y:S04]  /*01d0*/  STG.E.64 desc[UR6][R6.64+0x220], R22 ;  /* 0x0002201606007986 */ /* 0x0005e8000c101b06 */
[----:B------:R-:W0:Y:S04]  /*01e0*/  LDG.E R16, desc[UR6][R4.64] ;  /* 0x0000000604107981 */ /* 0x000e28000c1e1900 */
[----:B------:R-:W0:Y:S04]  /*01f0*/  LDG.E R17, desc[UR6][R4.64+0x10] ;  /* 0x0000100604117981 */ /* 0x000e28000c1e1900 */
[----:B------:R-:W0:Y:S04]  /*0200*/  LDG.E R8, desc[UR6][R2.64] ;  /* 0x0000000602087981 */ /* 0x000e28000c1e1900 */
[----:B------:R-:W0:Y:S04]  /*0210*/  LDG.E R9, desc[UR6][R2.64+0x100] ;  /* 0x0001000602097981 */ /* 0x000e28000c1e1900 */
[----:B------:R-:W0:Y:S04]  /*0220*/  LDG.E R10, desc[UR6][R2.64+0x10] ;  /* 0x00001006020a7981 */ /* 0x000e28000c1e1900 */
[----:B------:R-:W0:Y:S04]  /*0230*/  LDG.E R11, desc[UR6][R2.64+0x110] ;  /* 0x00011006020b7981 */ /* 0x000e28000c1e1900 */
[----:B------:R-:W3:Y:S04]  /*0240*/  LDG.E R18, desc[UR6][R4.64+0x100] ;  /* 0x0001000604127981 */ /* 0x000ee8000c1e1900 */
[----:B------:R-:W3:Y:S01]  /*0250*/  LDG.E R19, desc[UR6][R4.64+0x110] ;  /* 0x0001100604137981 */ /* 0x000ee2000c1e1900 */
[C---:B0-----:R-:W-:Y:S08]  /*0260*/  HMMA.16816.F32 R12, R8.reuse, R16, RZ ;  /* 0x00000010080c723c */ /* 0x041ff000000018ff */
[----:B---3--:R-:W-:Y:S11]  /*0270*/  HMMA.16816.F32 R16, R8, R18, RZ ;  /* 0x000000120810723c */ /* 0x008ff600000018ff */
[----:B------:R-:W-:Y:S04]  /*0280*/  STG.E.64 desc[UR6][R6.64], R12 ;  /* 0x0000000c06007986 */ /* 0x000fe8000c101b06 */
[----:B------:R0:W-:Y:S04]  /*0290*/  STG.E.64 desc[UR6][R6.64+0x200], R14 ;  /* 0x0002000e06007986 */ /* 0x0001e8000c101b06 */
[----:B------:R3:W-:Y:S04]  /*02a0*/  STG.E.64 desc[UR6][R6.64+0x20], R16 ;  /* 0x0000201006007986 */ /* 0x0007e8000c101b06 */
[----:B------:R4:W-:Y:S04]  /*02b0*/  STG.E.64 desc[UR6][R6.64+0x220], R18 ;  /* 0x0002201206007986 */ /* 0x0009e8000c101b06 */
[----:B-1----:R-:W0:Y:S04]  /*02c0*/  LDG.E R20, desc[UR6][R4.64] ;  /* 0x0000000604147981 */ /* 0x002e28000c1e1900 */
[----:B------:R-:W0:Y:S04]  /*02d0*/  LDG.E R21, desc[UR6][R4.64+0x10] ;  /* 0x0000100604157981 */ /* 0x000e28000c1e1900 */
[----:B------:R-:W0:Y:S04]  /*02e0*/  LDG.E R8, desc[UR6][R2.64] ;  /* 0x0000000602087981 */ /* 0x000e28000c1e1900 */
[----:B------:R-:W0:Y:S04]  /*02f0*/  LDG.E R9, desc[UR6][R2.64+0x100] ;  /* 0x0001000602097981 */ /* 0x000e28000c1e1900 */
[----:B------:R-:W0:Y:S04]  /*0300*/  LDG.E R10, desc[UR6][R2.64+0x10] ;  /* 0x00001006020a7981 */ /* 0x000e28000c1e1900 */
[----:B------:R-:W0:Y:S04]  /*0310*/  LDG.E R11, desc[UR6][R2.64+0x110] ;  /* 0x00011006020b7981 */ /* 0x000e28000c1e1900 */
[----:B--2---:R-:W2:Y:S04]  /*0320*/  LDG.E R22, desc[UR6][R4.64+0x100] ;  /* 0x0001000604167981 */ /* 0x004ea8000c1e1900 */
[----:B------:R-:W2:Y:S01]  /*0330*/  LDG.E R23, desc[UR6][R4.64+0x110] ;  /* 0x0001100604177981 */ /* 0x000ea2000c1e1900 */
[C---:B0-----:R-:W-:Y:S08]  /*0340*/  HMMA.16816.F32 R12, R8.reuse, R20, RZ ;  /* 0x00000014080c723c */ /* 0x041ff000000018ff */
[----:B--2---:R-:W-:Y:S11]  /*0350*/  HMMA.16816.F32 R20, R8, R22, RZ ;  /* 0x000000160814723c */ /* 0x004ff600000018ff */
[----:B------:R-:W-:Y:S04]  /*0360*/  STG.E.64 desc[UR6][R6.64], R12 ;  /* 0x0000000c06007986 */ /* 0x000fe8000c101b06 */
[----:B------:R0:W-:Y:S04]  /*0370*/  STG.E.64 desc[UR6][R6.64+0x200], R14 ;  /* 0x0002000e06007986 */ /* 0x0001e8000c101b06 */
[----:B------:R1:W-:Y:S04]  /*0380*/  STG.E.64 desc[UR6][R6.64+0x20], R20 ;  /* 0x0000201406007986 */ /* 0x0003e8000c101b06 */
[----:B------:R2:W-:Y:S04]  /*0390*/  STG.E.64 desc[UR6][R6.64+0x220], R22 ;  /* 0x0002201606007986 */ /* 0x0005e8000c101b06 */
[----:B---3--:R-:W0:Y:S04]  /*03a0*/  LDG.E R16, desc[UR6][R4.64] ;  /* 0x0000000604107981 */ /* 0x008e28000c1e1900 */
[----:B------:R-:W0:Y:S04]  /*03b0*/  LDG.E R17, desc[UR6][R4.64+0x10] ;  /* 0x0000100604117981 */ /* 0x000e28000c1e1900 */
[----:B------:R-:W0:Y:S04]  /*03c0*/  LDG.E R8, desc[UR6][R2.64] ;  /* 0x0000000602087981 */ /* 0x000e28000c1e1900 */
[----:B------:R-:W0:Y:S04]  /*03d0*/  LDG.E R9, desc[UR6][R2.64+0x100] ;  /* 0x0001000602097981 */ /* 0x000e28000c1e1900 */
[----:B------:R-:W0:Y:S04]  /*03e0*/  LDG.E R10, desc[UR6][R2.64+0x10] ;  /* 0x00001006020a7981 */ /* 0x000e28000c1e1900 */
[----:B------:R-:W0:Y:S04]  /*03f0*/  LDG.E R11, desc[UR6][R2.64+0x110] ;  /* 0x00011006020b7981 */ /* 0x000e28000c1e1900 */
[----:B----4-:R-:W3:Y:S04]  /*0400*/  LDG.E R18, desc[UR6][R4.64+0x100] ;  /* 0x0001000604127981 */ /* 0x010ee8000c1e1900 */
        /* <DEDUP_REMOVED lines=165> */
[----:B---3--:R-:W0:Y:S04]  /*0e60*/  LDG.E R16, desc[UR6][R4.64] ;  /* 0x0000000604107981 */ /* 0x008e28000c1e1900 */
[----:B------:R-:W0:Y:S04]  /*0e70*/  LDG.E R17, desc[UR6][R4.64+0x10] ;  /* 0x0000100604117981 */ /* 0x000e28000c1e1900 */
[----:B----4-:R-:W2:Y:S04]  /*0e80*/  LDG.E R18, desc[UR6][R4.64+0x100] ;  /* 0x0001000604127981 */ /* 0x010ea8000c1e1900 */
[----:B------:R-:W2:Y:S01]  /*0e90*/  LDG.E R19, desc[UR6][R4.64+0x110] ;  /* 0x0001100604137981 */ /* 0x000ea2000c1e1900 */
[----:B------:R-:W-:-:S04]  /*0ea0*/  UIADD3 UR4, UPT, UPT, UR4, 0x10, URZ ;  /* 0x0000001004047890 */ /* 0x000fc8000fffe0ff */
[----:B------:R-:W-:Y:S01]  /*0eb0*/  UISETP.NE.AND UP0, UPT, UR4, 0x2710, UPT ;  /* 0x000027100400788c */ /* 0x000fe2000bf05270 */
[C---:B0-----:R-:W-:Y:S08]  /*0ec0*/  HMMA.16816.F32 R12, R8.reuse, R16, RZ ;  /* 0x00000010080c723c */ /* 0x041ff000000018ff */
[----:B--2---:R-:W-:Y:S11]  /*0ed0*/  HMMA.16816.F32 R8, R8, R18, RZ ;  /* 0x000000120808723c */ /* 0x004ff600000018ff */
[----:B------:R1:W-:Y:S04]  /*0ee0*/  STG.E.64 desc[UR6][R6.64], R12 ;  /* 0x0000000c06007986 */ /* 0x0003e8000c101b06 */
[----:B------:R1:W-:Y:S04]  /*0ef0*/  STG.E.64 desc[UR6][R6.64+0x200], R14 ;  /* 0x0002000e06007986 */ /* 0x0003e8000c101b06 */
[----:B------:R1:W-:Y:S04]  /*0f00*/  STG.E.64 desc[UR6][R6.64+0x20], R8 ;  /* 0x0000200806007986 */ /* 0x0003e8000c101b06 */
[----:B------:R1:W-:Y:S01]  /*0f10*/  STG.E.64 desc[UR6][R6.64+0x220], R10 ;  /* 0x0002200a06007986 */ /* 0x0003e2000c101b06 */
[----:B------:R-:W-:Y:S05]  /*0f20*/  BRA.U UP0, `(.L_x_2) ;  /* 0xfffffff100487547 */ /* 0x000fea000b83ffff */
[----:B------:R-:W-:Y:S05]  /*0f30*/  EXIT ;  /* 0x000000000000794d */ /* 0x000fea0003800000 */
.L_x_3:
        /* <DEDUP_REMOVED lines=12> */
.L_x_16:


//--------------------- .text._Z27warp_divergent_kernel_hete2PiP6__halfS1_PfS_ --------------------------
	.section	.text._Z27warp_divergent_kernel_hete2PiP6__halfS1_PfS_,"ax",@progbits
	.align	128
        .global         _Z27warp_divergent_kernel_hete2PiP6__halfS1_PfS_
        .type           _Z27warp_divergent_kernel_hete2PiP6__halfS1_PfS_,@function
        .size           _Z27warp_divergent_kernel_hete2PiP6__halfS1_PfS_,(.L_x_17 - _Z27warp_divergent_kernel_hete2PiP6__halfS1_PfS_)
        .other          _Z27warp_divergent_kernel_hete2PiP6__halfS1_PfS_,@"STO_CUDA_ENTRY STV_DEFAULT"
_Z27warp_divergent_kernel_hete2PiP6__halfS1_PfS_:
.text._Z27warp_divergent_kernel_hete2PiP6__halfS1_PfS_:
[----:B------:R-:W-:Y:S01]  /*0000*/  LDC R1, c[0x0][0x37c] ;  /* 0x0000df00ff017b82 */ /* 0x000fe20000000800 */
[----:B------:R-:W0:Y:S07]  /*0010*/  S2R R7, SR_LANEID ;  /* 0x0000000000077919 */ /* 0x000e2e0000000000 */
[----:B------:R-:W1:Y:S01]  /*0020*/  S2UR UR4, SR_CTAID.X ;  /* 0x00000000000479c3 */ /* 0x000e620000002500 */
[----:B------:R-:W2:Y:S01]  /*0030*/  LDCU.64 UR8, c[0x0][0x388] ;  /* 0x00007100ff0877ac */ /* 0x000ea20008000a00 */
[----:B------:R-:W1:Y:S01]  /*0040*/  S2R R0, SR_TID.X ;  /* 0x0000000000007919 */ /* 0x000e620000002100 */
[----:B------:R-:W3:Y:S05]  /*0050*/  LDCU.64 UR10, c[0x0][0x390] ;  /* 0x00007200ff0a77ac */ /* 0x000eea0008000a00 */
[----:B------:R-:W1:Y:S01]  /*0060*/  LDC R5, c[0x0][0x360] ;  /* 0x0000d800ff057b82 */ /* 0x000e620000000800 */
[----:B------:R-:W4:Y:S01]  /*0070*/  LDCU.64 UR6, c[0x0][0x358] ;  /* 0x00006b00ff0677ac */ /* 0x000f220008000a00 */
[----:B------:R-:W1:Y:S06]  /*0080*/  LDCU.64 UR12, c[0x0][0x388] ;  /* 0x00007100ff0c77ac */ /* 0x000e6c0008000a00 */
[----:B------:R-:W5:Y:S01]  /*0090*/  LDC.64 R20, c[0x0][0x380] ;  /* 0x0000e000ff147b82 */ /* 0x000f620000000a00 */
[----:B------:R-:W1:Y:S07]  /*00a0*/  LDCU.128 UR16, c[0x0][0x390] ;  /* 0x00007200ff1077ac */ /* 0x000e6e0008000c00 */
[----:B------:R-:W3:Y:S01]  /*00b0*/  LDC.64 R2, c[0x0][0x3a0] ;  /* 0x0000e800ff027b82 */ /* 0x000ee20000000a00 */
[----:B0-----:R-:W-:-:S02]  /*00c0*/  LOP3.LUT R4, R7, 0x3, RZ, 0xc0, !PT ;  /* 0x0000000307047812 */ /* 0x001fc400078ec0ff */
[----:B------:R-:W-:Y:S01]  /*00d0*/  SHF.R.U32.HI R7, RZ, 0x2, R7 ;  /* 0x00000002ff077819 */ /* 0x000fe20000011607 */
[----:B-1----:R-:W-:Y:S01]  /*00e0*/  IMAD R0, R5, UR4, R0 ;  /* 0x0000000405007c24 */ /* 0x002fe2000f8e0200 */
[----:B------:R-:W-:Y:S01]  /*00f0*/  UMOV UR4, URZ ;  /* 0x000000ff00047c82 */ /* 0x000fe20008000000 */
[----:B------:R-:W-:Y:S02]  /*0100*/  IMAD.MOV.U32 R5, RZ, RZ, RZ ;  /* 0x000000ffff057224 */ /* 0x000fe400078e00ff */
[C---:B-----5:R-:W-:Y:S01]  /*0110*/  IMAD.WIDE R20, R0.reuse, 0x4, R20 ;  /* 0x0000000400147825 */ /* 0x060fe200078e0214 */
[----:B------:R-:W-:-:S03]  /*0120*/  ISETP.GT.AND P0, PT, R0, 0xf, PT ;  /* 0x0000000f0000780c */ /* 0x000fc60003f04270 */
[----:B------:R-:W-:-:S03]  /*0130*/  IMAD.WIDE.U32 R4, R7, 0x8, R4 ;  /* 0x0000000807047825 */ /* 0x000fc600078e0004 */
[C---:B--2---:R-:W-:Y:S02]  /*0140*/  LEA R24, P1, R4.reuse, UR8, 0x2 ;  /* 0x0000000804187c11 */ /* 0x044fe4000f8210ff */
[C---:B---3--:R-:W-:Y:S02]  /*0150*/  LEA R22, P2, R4.reuse, UR10, 0x2 ;  /* 0x0000000a04167c11 */ /* 0x048fe4000f8410ff */
[C-C-:B------:R-:W-:Y:S02]  /*0160*/  LEA.HI.X R25, R4.reuse, UR9, R5.reuse, 0x2, P1 ;  /* 0x0000000904197c11 */ /* 0x140fe400088f1405 */
[----:B------:R-:W-:Y:S01]  /*0170*/  LEA.HI.X R23, R4, UR11, R5, 0x2, P2 ;  /* 0x0000000b04177c11 */ /* 0x000fe200090f1405 */
[----:B----4-:R-:W-:-:S08]  /*0180*/  IMAD.WIDE R4, R0, 0x4, R20 ;  /* 0x0000000400047825 */ /* 0x010fd000078e0214 */
.L_x_4:
[----:B0-----:R-:W2:Y:S04]  /*0190*/  LDG.E R6, desc[UR6][R2.64] ;  /* 0x0000000602067981 */ /* 0x001ea8000c1e1900 */
[----:B------:R-:W2:Y:S04]  /*01a0*/  LDG.E R7, desc[UR6][R20.64] ;  /* 0x0000000614077981 */ /* 0x000ea8000c1e1900 */
[----:B------:R-:W3:Y:S04]  /*01b0*/  LDG.E R15, desc[UR6][R24.64+0x110] ;  /* 0x00011006180f7981 */ /* 0x000ee8000c1e1900 */
[----:B------:R-:W3:Y:S04]  /*01c0*/  LDG.E R12, desc[UR6][R24.64] ;  /* 0x00000006180c7981 */ /* 0x000ee8000c1e1900 */
[----:B------:R-:W3:Y:S04]  /*01d0*/  LDG.E R13, desc[UR6][R24.64+0x100] ;  /* 0x00010006180d7981 */ /* 0x000ee8000c1e1900 */
[----:B------:R0:W3:Y:S04]  /*01e0*/  LDG.E R14, desc[UR6][R24.64+0x10] ;  /* 0x00001006180e7981 */ /* 0x0000e8000c1e1900 */
[----:B------:R-:W3:Y:S04]  /*01f0*/  LDG.E R8, desc[UR6][R22.64] ;  /* 0x0000000616087981 */ /* 0x000ee8000c1e1900 */
[----:B------:R-:W3:Y:S04]  /*0200*/  LDG.E R9, desc[UR6][R22.64+0x10] ;  /* 0x0000100616097981 */ /* 0x000ee8000c1e1900 */
[----:B------:R-:W4:Y:S04]  /*0210*/  LDG.E R19, desc[UR6][R22.64+0x110] ;  /* 0x0001100616137981 */ /* 0x000f28000c1e1900 */
[----:B------:R-:W4:Y:S01]  /*0220*/  LDG.E R18, desc[UR6][R22.64+0x100] ;  /* 0x0001000616127981 */ /* 0x000f22000c1e1900 */
[----:B--2---:R-:W-:-:S05]  /*0230*/  IMAD.IADD R17, R6, 0x1, R7 ;  /* 0x0000000106117824 */ /* 0x004fca00078e0207 */
[----:B------:R1:W-:Y:S04]  /*0240*/  STG.E desc[UR6][R20.64], R17 ;  /* 0x0000001114007986 */ /* 0x0003e8000c101906 */
[----:B------:R-:W1:Y:S04]  /*0250*/  @!P0 LDG.E R16, desc[UR6][R4.64] ;  /* 0x0000000604108981 */ /* 0x000e68000c1e1900 */
[----:B------:R-:W1:Y:S01]  /*0260*/  @!P0 LDG.E R7, desc[UR6][R4.64+0x4] ;  /* 0x0000040604078981 */ /* 0x000e62000c1e1900 */
[----:B0-----:R-:W-:Y:S01]  /*0270*/  IMAD.MOV.U32 R25, RZ, RZ, RZ ;  /* 0x000000ffff197224 */ /* 0x001fe200078e00ff */
[----:B------:R-:W0:Y:S01]  /*0280*/  S2R R6, SR_LANEID ;  /* 0x0000000000067919 */ /* 0x000e220000000000 */
[C---:B---3--:R-:W-:Y:S08]  /*0290*/  HMMA.16816.F32 R8, R12.reuse, R8, RZ ;  /* 0x000000080c08723c */ /* 0x048ff000000018ff */
[----:B----4-:R-:W-:Y:S01]  /*02a0*/  HMMA.16816.F32 R12, R12, R18, RZ ;  /* 0x000000120c0c723c */ /* 0x010fe200000018ff */
[----:B0-----:R-:W-:-:S02]  /*02b0*/  LOP3.LUT R24, R6, 0x3, RZ, 0xc0, !PT ;  /* 0x0000000306187812 */ /* 0x001fc400078ec0ff */
[----:B------:R-:W-:-:S05]  /*02c0*/  SHF.R.U32.HI R27, RZ, 0x2, R6 ;  /* 0x00000002ff1b7819 */ /* 0x000fca0000011606 */
[----:B------:R-:W-:-:S03]  /*02d0*/  IMAD.WIDE.U32 R18, R27, 0x8, R24 ;  /* 0x000000081b127825 */ /* 0x000fc600078e0018 */
[C---:B------:R-:W-:Y:S02]  /*02e0*/  LEA R6, P1, R18.reuse, UR18, 0x3 ;  /* 0x0000001212067c11 */ /* 0x040fe4000f8218ff */
[----:B-1----:R-:W-:Y:S02]  /*02f0*/  @!P0 LEA R17, R7, R16, 0x2 ;  /* 0x0000001007118211 */ /* 0x002fe400078e10ff */
[----:B------:R-:W-:-:S03]  /*0300*/  LEA.HI.X R7, R18, UR19, R19, 0x3, P1 ;  /* 0x0000001312077c11 */ /* 0x000fc600088f1c13 */
[----:B------:R-:W-:Y:S04]  /*0310*/  @!P0 STG.E desc[UR6][R4.64], R17 ;  /* 0x0000001104008986 */ /* 0x000fe8000c101906 */
[----:B------:R-:W-:Y:S04]  /*0320*/  STG.E.64 desc[UR6][R6.64], R8 ;  /* 0x0000000806007986 */ /* 0x000fe8000c101b06 */
[----:B------:R-:W-:Y:S04]  /*0330*/  STG.E.64 desc[UR6][R6.64+0x200], R10 ;  /* 0x0002000a06007986 */ /* 0x000fe8000c101b06 */
[----:B------:R0:W-:Y:S04]  /*0340*/  STG.E.64 desc[UR6][R6.64+0x20], R12 ;  /* 0x0000200c06007986 */ /* 0x0001e8000c101b06 */
[----:B------:R1:W-:Y:S04]  /*0350*/  STG.E.64 desc[UR6][R6.64+0x220], R14 ;  /* 0x0002200e06007986 */ /* 0x0003e8000c101b06 */
[----:B------:R-:W2:Y:S04]  /*0360*/  LDG.E R16, desc[UR6][R2.64] ;  /* 0x0000000602107981 */ /* 0x000ea8000c1e1900 */
[----:B------:R-:W2:Y:S01]  /*0370*/  LDG.E R27, desc[UR6][R20.64] ;  /* 0x00000006141b7981 */ /* 0x000ea2000c1e1900 */
[----:B------:R-:W-:-:S02]  /*0380*/  LEA R24, P0, R18, UR12, 0x2 ;  /* 0x0000000c12187c11 */ /* 0x000fc4000f8010ff */
[C---:B------:R-:W-:Y:S02]  /*0390*/  LEA R22, P1, R18.reuse, UR16, 0x2 ;  /* 0x0000001012167c11 */ /* 0x040fe4000f8210ff */
[C-C-:B------:R-:W-:Y:S02]  /*03a0*/  LEA.HI.X R25, R18.reuse, UR13, R19.reuse, 0x2, P0 ;  /* 0x0000000d12197c11 */ /* 0x140fe400080f1413 */
[----:B------:R-:W-:Y:S02]  /*03b0*/  LEA.HI.X R23, R18, UR17, R19, 0x2, P1 ;  /* 0x0000001112177c11 */ /* 0x000fe400088f1413 */
[----:B------:R-:W-:Y:S01]  /*03c0*/  ISETP.GT.AND P0, PT, R0, 0xf, PT ;  /* 0x0000000f0000780c */ /* 0x000fe20003f04270 */
[----:B0-----:R-:W3:Y:S04]  /*03d0*/  LDG.E R12, desc[UR6][R24.64] ;  /* 0x00000006180c7981 */ /* 0x001ee8000c1e1900 */
[----:B------:R-:W3:Y:S04]  /*03e0*/  LDG.E R8, desc[UR6][R22.64] ;  /* 0x0000000616087981 */ /* 0x000ee8000c1e1900 */
[----:B------:R-:W3:Y:S04]  /*03f0*/  LDG.E R9, desc[UR6][R22.64+0x10] ;  /* 0x0000100616097981 */ /* 0x000ee8000c1e1900 */
[----:B------:R-:W3:Y:S04]  /*0400*/  LDG.E R13, desc[UR6][R24.64+0x100] ;  /* 0x00010006180d7981 */ /* 0x000ee8000c1e1900 */
[----:B-1----:R-:W3:Y:S04]  /*0410*/  LDG.E R14, desc[UR6][R24.64+0x10] ;  /* 0x00001006180e7981 */ /* 0x002ee8000c1e1900 */
[----:B------:R-:W3:Y:S04]  /*0420*/  LDG.E R15, desc[UR6][R24.64+0x110] ;  /* 0x00011006180f7981 */ /* 0x000ee8000c1e1900 */
[----:B------:R-:W4:Y:S04]  /*0430*/  LDG.E R18, desc[UR6][R22.64+0x100] ;  /* 0x0001000616127981 */ /* 0x000f28000c1e1900 */
[----:B------:R-:W4:Y:S01]  /*0440*/  LDG.E R19, desc[UR6][R22.64+0x110] ;  /* 0x0001100616137981 */ /* 0x000f22000c1e1900 */
[----:B--2---:R-:W-:-:S05]  /*0450*/  IMAD.IADD R27, R16, 0x1, R27 ;  /* 0x00000001101b7824 */ /* 0x004fca00078e021b */
[----:B------:R-:W-:Y:S04]  /*0460*/  STG.E desc[UR6][R20.64], R27 ;  /* 0x0000001b14007986 */ /* 0x000fe8000c101906 */
[----:B------:R-:W2:Y:S04]  /*0470*/  @!P0 LDG.E R16, desc[UR6][R4.64] ;  /* 0x0000000604108981 */ /* 0x000ea8000c1e1900 */
[----:B------:R-:W2:Y:S01]  /*0480*/  @!P0 LDG.E R17, desc[UR6][R4.64+0x4] ;  /* 0x0000040604118981 */ /* 0x000ea2000c1e1900 */
[C---:B---3--:R-:W-:Y:S08]  /*0490*/  HMMA.16816.F32 R8, R12.reuse, R8, RZ ;  /* 0x000000080c08723c */ /* 0x048ff000000018ff */
[----:B----4-:R-:W-:Y:S01]  /*04a0*/  HMMA.16816.F32 R12, R12, R18, RZ ;  /* 0x000000120c0c723c */ /* 0x010fe200000018ff */
[----:B--2---:R-:W-:-:S05]  /*04b0*/  @!P0 IMAD R19, R17, 0x4, R16 ;  /* 0x0000000411138824 */ /* 0x004fca00078e0210 */
[----:B------:R-:W-:Y:S05]  /*04c0*/  @!P0 STG.E desc[UR6][R4.64], R19 ;  /* 0x0000001304008986 */ /* 0x000fea000c101906 */
[----:B------:R0:W-:Y:S04]  /*04d0*/  STG.E.64 desc[UR6][R6.64], R8 ;  /* 0x0000000806007986 */ /* 0x0001e8000c101b06 */
[----:B------:R-:W-:Y:S04]  /*04e0*/  STG.E.64 desc[UR6][R6.64+0x200], R10 ;  /* 0x0002000a06007986 */ /* 0x000fe8000c101b06 */
[----:B------:R-:W-:Y:S04]  /*04f0*/  STG.E.64 desc[UR6][R6.64+0x20], R12 ;  /* 0x0000200c06007986 */ /* 0x000fe8000c101b06 */
[----:B------:R1:W-:Y:S04]  /*0500*/  STG.E.64 desc[UR6][R6.64+0x220], R14 ;  /* 0x0002200e06007986 */ /* 0x0003e8000c101b06 */
[----:B0-----:R-:W1:Y:S04]  /*0510*/  LDG.E R8, desc[UR6][R2.64] ;  /* 0x0000000602087981 */ /* 0x001e68000c1e1900 */
[----:B------:R-:W1:Y:S04]  /*0520*/  LDG.E R9, desc[UR6][R20.64] ;  /* 0x0000000614097981 */ /* 0x000e68000c1e1900 */
[----:B------:R-:W2:Y:S04]  /*0530*/  LDG.E R28, desc[UR6][R22.64] ;  /* 0x00000006161c7981 */ /* 0x000ea8000c1e1900 */
[----:B------:R-:W2:Y:S04]  /*0540*/  LDG.E R29, desc[UR6][R22.64+0x10] ;  /* 0x00001006161d7981 */ /* 0x000ea8000c1e1900 */
[----:B------:R-:W2:Y:S04]  /*0550*/  LDG.E R16, desc[UR6][R24.64] ;  /* 0x0000000618107981 */ /* 0x000ea8000c1e1900 */
[----:B------:R-:W2:Y:S04]  /*0560*/  LDG.E R17, desc[UR6][R24.64+0x100] ;  /* 0x0001000618117981 */ /* 0x000ea8000c1e1900 */
[----:B------:R-:W2:Y:S04]  /*0570*/  LDG.E R18, desc[UR6][R24.64+0x10] ;  /* 0x0000100618127981 */ /* 0x000ea8000c1e1900 */
[----:B------:R-:W2:Y:S04]  /*0580*/  LDG.E R19, desc[UR6][R24.64+0x110] ;  /* 0x0001100618137981 */ /* 0x000ea8000c1e1900 */
[----:B------:R-:W3:Y:S04]  /*0590*/  LDG.E R26, desc[UR6][R22.64+0x100] ;  /* 0x00010006161a7981 */ /* 0x000ee8000c1e1900 */
[----:B------:R-:W3:Y:S01]  /*05a0*/  LDG.E R27, desc[UR6][R22.64+0x110] ;  /* 0x00011006161b7981 */ /* 0x000ee2000c1e1900 */
[----:B-1----:R-:W-:-:S05]  /*05b0*/  IMAD.IADD R15, R8, 0x1, R9 ;  /* 0x00000001080f7824 */ /* 0x002fca00078e0209 */
[----:B------:R-:W-:Y:S04]  /*05c0*/  STG.E desc[UR6][R20.64], R15 ;  /* 0x0000000f14007986 */ /* 0x000fe8000c101906 */
[----:B------:R-:W4:Y:S04]  /*05d0*/  @!P0 LDG.E R12, desc[UR6][R4.64] ;  /* 0x00000006040c8981 */ /* 0x000f28000c1e1900 */
[----:B------:R-:W4:Y:S01]  /*05e0*/  @!P0 LDG.E R13, desc[UR6][R4.64+0x4] ;  /* 0x00000406040d8981 */ /* 0x000f22000c1e1900 */
[C---:B--2---:R-:W-:Y:S08]  /*05f0*/  HMMA.16816.F32 R8, R16.reuse, R28, RZ ;  /* 0x0000001c1008723c */ /* 0x044ff000000018ff */
[----:B---3--:R-:W-:Y:S01]  /*0600*/  HMMA.16816.F32 R16, R16, R26, RZ ;  /* 0x0000001a1010723c */ /* 0x008fe200000018ff */
[----:B----4-:R-:W-:-:S05]  /*0610*/  @!P0 LEA R27, R13, R12, 0x2 ;  /* 0x0000000c0d1b8211 */ /* 0x010fca00078e10ff */
        /* <DEDUP_REMOVED lines=21> */
[----:B----4-:R-:W-:-:S05]  /*0770*/  @!P0 IMAD R27, R17, 0x4, R16 ;  /* 0x00000004111b8824 */ /* 0x010fca00078e0210 */
        /* <DEDUP_REMOVED lines=15> */
[----:B-1----:R-:W-:-:S05]  /*0870*/  IADD3 R15, PT, PT, R8, R9, RZ ;  /* 0x00000009080f7210 */ /* 0x002fca0007ffe0ff */
        /* <DEDUP_REMOVED lines=66> */
[----:B------:R0:W-:Y:S04]  /*0ca0*/  STG.E desc[UR6][R20.64], R19 ;  /* 0x0000001314007986 */ /* 0x0001e8000c101906 */
[----:B------:R-:W4:Y:S04]  /*0cb0*/  @!P0 LDG.E R16, desc[UR6][R4.64] ;  /* 0x0000000604108981 */ /* 0x000f28000c1e1900 */
[----:B------:R-:W4:Y:S01]  /*0cc0*/  @!P0 LDG.E R17, desc[UR6][R4.64+0x4] ;  /* 0x0000040604118981 */ /* 0x000f22000c1e1900 */
[C---:B--2---:R-:W-:Y:S08]  /*0cd0*/  HMMA.16816.F32 R8, R12.reuse, R28, RZ ;  /* 0x0000001c0c08723c */ /* 0x044ff000000018ff */
[----:B---3--:R-:W-:Y:S01]  /*0ce0*/  HMMA.16816.F32 R12, R12, R26, RZ ;  /* 0x0000001a0c0c723c */ /* 0x008fe200000018ff */
[----:B------:R-:W-:-:S04]  /*0cf0*/  UIADD3 UR4, UPT, UPT, UR4, 0x8, URZ ;  /* 0x0000000804047890 */ /* 0x000fc8000fffe0ff */
[----:B------:R-:W-:Y:S01]  /*0d00*/  UISETP.NE.AND UP0, UPT, UR4, 0x2710, UPT ;  /* 0x000027100400788c */ /* 0x000fe2000bf05270 */
[----:B----4-:R-:W-:-:S05]  /*0d10*/  @!P0 IMAD R17, R17, 0x4, R16 ;  /* 0x0000000411118824 */ /* 0x010fca00078e0210 */
[----:B------:R0:W-:Y:S04]  /*0d20*/  @!P0 STG.E desc[UR6][R4.64], R17 ;  /* 0x0000001104008986 */ /* 0x0001e8000c101906 */
[----:B------:R0:W-:Y:S04]  /*0d30*/  STG.E.64 desc[UR6][R6.64], R8 ;  /* 0x0000000806007986 */ /* 0x0001e8000c101b06 */
[----:B------:R0:W-:Y:S04]  /*0d40*/  STG.E.64 desc[UR6][R6.64+0x200], R10 ;  /* 0x0002000a06007986 */ /* 0x0001e8000c101b06 */
[----:B------:R0:W-:Y:S04]  /*0d50*/  STG.E.64 desc[UR6][R6.64+0x20], R12 ;  /* 0x0000200c06007986 */ /* 0x0001e8000c101b06 */
[----:B------:R0:W-:Y:S01]  /*0d60*/  STG.E.64 desc[UR6][R6.64+0x220], R14 ;  /* 0x0002200e06007986 */ /* 0x0001e2000c101b06 */
[----:B------:R-:W-:Y:S05]  /*0d70*/  BRA.U UP0, `(.L_x_4) ;  /* 0xfffffff500047547 */ /* 0x000fea000b83ffff */
[----:B------:R-:W-:Y:S05]  /*0d80*/  EXIT ;  /* 0x000000000000794d */ /* 0x000fea0003800000 */
.L_x_5:
        /* <DEDUP_REMOVED lines=15> */
.L_x_17:


//--------------------- .text._Z26warp_divergent_kernel_hetePiP6__halfS1_PfS_ --------------------------
	.section	.text._Z26warp_divergent_kernel_hetePiP6__halfS1_PfS_,"ax",@progbits
	.align	128
        .global         _Z26warp_divergent_kernel_hetePiP6__halfS1_PfS_
        .type           _Z26warp_divergent_kernel_hetePiP6__halfS1_PfS_,@function
        .size           _Z26warp_divergent_kernel_hetePiP6__halfS1_PfS_,(.L_x_18 - _Z26warp_divergent_kernel_hetePiP6__halfS1_PfS_)
        .other          _Z26warp_divergent_kernel_hetePiP6__halfS1_PfS_,@"STO_CUDA_ENTRY STV_DEFAULT"
_Z26warp_divergent_kernel_hetePiP6__halfS1_PfS_:
.text._Z26warp_divergent_kernel_hetePiP6__halfS1_PfS_:
[----:B------:R-:W-:Y:S01]  /*0000*/  LDC R1, c[0x0][0x37c] ;  /* 0x0000df00ff017b82 */ /* 0x000fe20000000800 */
[----:B------:R-:W0:Y:S07]  /*0010*/  S2R R5, SR_TID.X ;  /* 0x0000000000057919 */ /* 0x000e2e0000002100 */
[----:B------:R-:W0:Y:S01]  /*0020*/  S2UR UR4, SR_CTAID.X ;  /* 0x00000000000479c3 */ /* 0x000e220000002500 */
[----:B------:R-:W1:Y:S01]  /*0030*/  LDCU.64 UR8, c[0x0][0x388] ;  /* 0x00007100ff0877ac */ /* 0x000e620008000a00 */
[----:B------:R-:W-:Y:S01]  /*0040*/  BSSY.RECONVERGENT B0, `(.L_x_6) ;  /* 0x0000070000007945 */ /* 0x000fe20003800200 */
[----:B------:R-:W2:Y:S05]  /*0050*/  LDCU.128 UR12, c[0x0][0x390] ;  /* 0x00007200ff0c77ac */ /* 0x000eaa0008000c00 */
[----:B------:R-:W0:Y:S01]  /*0060*/  LDC R0, c[0x0][0x360] ;  /* 0x0000d800ff007b82 */ /* 0x000e220000000800 */
[----:B------:R-:W3:Y:S01]  /*0070*/  LDCU.64 UR6, c[0x0][0x358] ;  /* 0x00006b00ff0677ac */ /* 0x000ee20008000a00 */
[----:B0-----:R-:W-:-:S05]  /*0080*/  IMAD R5, R0, UR4, R5 ;  /* 0x0000000400057c24 */ /* 0x001fca000f8e0205 */
[----:B------:R-:W-:-:S04]  /*0090*/  LOP3.LUT R0, R5, 0x1, RZ, 0xc0, !PT ;  /* 0x0000000105007812 */ /* 0x000fc800078ec0ff */
[----:B------:R-:W-:-:S13]  /*00a0*/  ISETP.NE.U32.AND P0, PT, R0, 0x1, PT ;  /* 0x000000010000780c */ /* 0x000fda0003f05070 */
[----:B-123--:R-:W-:Y:S05]  /*00b0*/  @!P0 BRA `(.L_x_7) ;  /* 0x0000000400a08947 */ /* 0x00efea0003800000 */
[----:B------:R-:W0:Y:S02]  /*00c0*/  LDC.64 R2, c[0x0][0x380] ;  /* 0x0000e000ff027b82 */ /* 0x000e240000000a00 */
[----:B0-----:R-:W-:-:S05]  /*00d0*/  IMAD.WIDE R2, R5, 0x4, R2 ;  /* 0x0000000405027825 */ /* 0x001fca00078e0202 */
[----:B------:R0:W5:Y:S01]  /*00e0*/  LDG.E R7, desc[UR6][R2.64] ;  /* 0x0000000602077981 */ /* 0x000162000c1e1900 */
[----:B------:R-:W-:-:S05]  /*00f0*/  UMOV UR4, URZ ;  /* 0x000000ff00047c82 */ /* 0x000fca0008000000 */
.L_x_8:
[----:B------:R-:W1:Y:S02]  /*0100*/  LDC.64 R4, c[0x0][0x3a0] ;  /* 0x0000e800ff047b82 */ /* 0x000e640000000a00 */
[----:B-1----:R-:W2:Y:S02]  /*0110*/  LDG.E R0, desc[UR6][R4.64] ;  /* 0x0000000604007981 */ /* 0x002ea4000c1e1900 */
[----:B--23-5:R-:W-:-:S05]  /*0120*/  IMAD.IADD R7, R0, 0x1, R7 ;  /* 0x0000000100077824 */ /* 0x02cfca00078e0207 */
        /* <DEDUP_REMOVED lines=11> */
[----:B-1----:R-:W-:-:S05]  /*01e0*/  IMAD.IADD R7, R13, 0x1, R0 ;  /* 0x000000010d077824 */ /* 0x002fca00078e0200 */
[----:B------:R1:W-:Y:S04]  /*01f0*/  STG.E desc[UR6][R2.64], R7 ;  /* 0x0000000702007986 */ /* 0x0003e8000c101906 */
[----:B------:R-:W2:Y:S02]  /*0200*/  LDG.E R0, desc[UR6][R4.64] ;  /* 0x0000000604007981 */ /* 0x000ea4000c1e1900 */
[----:B--2---:R-:W-:-:S05]  /*0210*/  IADD3 R9, PT, PT, R7, R0, RZ ;  /* 0x0000000007097210 */ /* 0x004fca0007ffe0ff */
[----:B------:R2:W-:Y:S04]  /*0220*/  STG.E desc[UR6][R2.64], R9 ;  /* 0x0000000902007986 */ /* 0x0005e8000c101906 */
[----:B------:R-:W3:Y:S02]  /*0230*/  LDG.E R0, desc[UR6][R4.64] ;  /* 0x0000000604007981 */ /* 0x000ee4000c1e1900 */
[----:B---3--:R-:W-:-:S05]  /*0240*/  IMAD.IADD R11, R9, 0x1, R0 ;  /* 0x00000001090b7824 */ /* 0x008fca00078e0200 */
        /* <DEDUP_REMOVED lines=11> */
[----:B---3--:R-:W-:-:S05]  /*0300*/  IMAD.IADD R11, R9, 0x1, R0 ;  /* 0x00000001090b7824 */ /* 0x008fca00078e0200 */
        /* <DEDUP_REMOVED lines=64> */
[----:B--2---:R-:W-:-:S05]  /*0710*/  IMAD.IADD R7, R11, 0x1, R0 ;  /* 0x000000010b077824 */ /* 0x004fca00078e0200 */
[----:B------:R3:W-:Y:S03]  /*0720*/  STG.E desc[UR6][R2.64], R7 ;  /* 0x0000000702007986 */ /* 0x0007e6000c101906 */
[----:B------:R-:W-:Y:S05]  /*0730*/  BRA.U UP0, `(.L_x_8) ;  /* 0xfffffff900707547 */ /* 0x000fea000b83ffff */
.L_x_7:
[----:B------:R-:W-:Y:S05]  /*0740*/  BSYNC.RECONVERGENT B0 ;  /* 0x0000000000007941 */ /* 0x000fea0003800200 */
.L_x_6:
[----:B------:R-:W-:-:S05]  /*0750*/  UMOV UR4, URZ ;  /* 0x000000ff00047c82 */ /* 0x000fca0008000000 */
.L_x_9:
[----:B-1----:R-:W1:Y:S01]  /*0760*/  S2R R17, SR_LANEID ;  /* 0x0000000000117919 */ /* 0x002e620000000000 */
[----:B0--3--:R-:W-:Y:S02]  /*0770*/  MOV R3, RZ ;  /* 0x000000ff00037202 */ /* 0x009fe40000000f00 */
[----:B-1----:R-:W-:Y:S02]  /*0780*/  LOP3.LUT R2, R17, 0x3, RZ, 0xc0, !PT ;  /* 0x0000000311027812 */ /* 0x002fe400078ec0ff */
[----:B------:R-:W-:-:S05]  /*0790*/  SHF.R.U32.HI R17, RZ, 0x2, R17 ;  /* 0x00000002ff117819 */ /* 0x000fca0000011611 */
[----:B------:R-:W-:-:S03]  /*07a0*/  IMAD.WIDE.U32 R16, R17, 0x8, R2 ;  /* 0x0000000811107825 */ /* 0x000fc600078e0002 */
[C---:B------:R-:W-:Y:S02]  /*07b0*/  LEA R2, P0, R16.reuse, UR8, 0x2 ;  /* 0x0000000810027c11 */ /* 0x040fe4000f8010ff */
[C---:B------:R-:W-:Y:S02]  /*07c0*/  LEA R4, P1, R16.reuse, UR12, 0x2 ;  /* 0x0000000c10047c11 */ /* 0x040fe4000f8210ff */
[C-C-:B------:R-:W-:Y:S02]  /*07d0*/  LEA.HI.X R3, R16.reuse, UR9, R17.reuse, 0x2, P0 ;  /* 0x0000000910037c11 */ /* 0x140fe400080f1411 */
[----:B------:R-:W-:-:S03]  /*07e0*/  LEA.HI.X R5, R16, UR13, R17, 0x2, P1 ;  /* 0x0000000d10057c11 */ /* 0x000fc600088f1411 */
        /* <DEDUP_REMOVED lines=10> */
[----:B------:R-:W-:-:S04]  /*0890*/  LEA R6, P0, R16, UR14, 0x3 ;  /* 0x0000000e10067c11 */ /* 0x000fc8000f8018ff */
        /* <DEDUP_REMOVED lines=219> */
.L_x_10:
        /* <DEDUP_REMOVED lines=11> */
.L_x_18:


//--------------------- .text._Z26warp_divergent_kernel_homoPiS_ --------------------------
	.section	.text._Z26warp_divergent_kernel_homoPiS_,"ax",@progbits
	.align	128
        .global         _Z26warp_divergent_kernel_homoPiS_
        .type           _Z26warp_divergent_kernel_homoPiS_,@function
        .size           _Z26warp_divergent_kernel_homoPiS_,(.L_x_19 - _Z26warp_divergent_kernel_homoPiS_)
        .other          _Z26warp_divergent_kernel_homoPiS_,@"STO_CUDA_ENTRY STV_DEFAULT"
_Z26warp_divergent_kernel_homoPiS_:
.text._Z26warp_divergent_kernel_homoPiS_:
[----:B------:R-:W-:Y:S01]  /*0000*/  LDC R1, c[0x0][0x37c] ;  /* 0x0000df00ff017b82 */ /* 0x000fe20000000800 */
[----:B------:R-:W0:Y:S07]  /*0010*/  S2R R5, SR_TID.X ;  /* 0x0000000000057919 */ /* 0x000e2e0000002100 */
[----:B------:R-:W0:Y:S01]  /*0020*/  S2UR UR4, SR_CTAID.X ;  /* 0x00000000000479c3 */ /* 0x000e220000002500 */
[----:B------:R-:W1:Y:S07]  /*0030*/  LDCU.64 UR6, c[0x0][0x358] ;  /* 0x00006b00ff0677ac */ /* 0x000e6e0008000a00 */
[----:B------:R-:W0:Y:S02]  /*0040*/  LDC R0, c[0x0][0x360] ;  /* 0x0000d800ff007b82 */ /* 0x000e240000000800 */
[----:B0-----:R-:W-:-:S05]  /*0050*/  IMAD R5, R0, UR4, R5 ;  /* 0x0000000400057c24 */ /* 0x001fca000f8e0205 */
[----:B------:R-:W-:-:S04]  /*0060*/  LOP3.LUT R0, R5, 0x1, RZ, 0xc0, !PT ;  /* 0x0000000105007812 */ /* 0x000fc800078ec0ff */
[----:B------:R-:W-:-:S13]  /*0070*/  ISETP.NE.U32.AND P0, PT, R0, 0x1, PT ;  /* 0x000000010000780c */ /* 0x000fda0003f05070 */
[----:B-1----:R-:W-:Y:S05]  /*0080*/  @P0 BRA `(.L_x_11) ;  /* 0x0000000400a40947 */ /* 0x002fea0003800000 */
[----:B------:R-:W0:Y:S02]  /*0090*/  LDC.64 R2, c[0x0][0x380] ;  /* 0x0000e000ff027b82 */ /* 0x000e240000000a00 */
[----:B0-----:R-:W-:-:S05]  /*00a0*/  IMAD.WIDE R2, R5, 0x4, R2 ;  /* 0x0000000405027825 */ /* 0x001fca00078e0202 */
[----:B------:R0:W5:Y:S01]  /*00b0*/  LDG.E R7, desc[UR6][R2.64] ;  /* 0x0000000602077981 */ /* 0x000162000c1e1900 */
[----:B------:R-:W-:-:S05]  /*00c0*/  UMOV UR4, URZ ;  /* 0x000000ff00047c82 */ /* 0x000fca0008000000 */
.L_x_12:
[----:B------:R-:W1:Y:S02]  /*00d0*/  LDC.64 R4, c[0x0][0x388] ;  /* 0x0000e200ff047b82 */ /* 0x000e640000000a00 */
[----:B-1----:R-:W2:Y:S02]  /*00e0*/  LDG.E R0, desc[UR6][R4.64] ;  /* 0x0000000604007981 */ /* 0x002ea4000c1e1900 */
[----:B--23-5:R-:W-:-:S05]  /*00f0*/  IMAD.IADD R7, R7, 0x1, -R0 ;  /* 0x0000000107077824 */ /* 0x02cfca00078e0a00 */
[----:B------:R1:W-:Y:S04]  /*0100*/  STG.E desc[UR6][R2.64], R7 ;  /* 0x0000000702007986 */ /* 0x0003e8000c101906 */
[----:B------:R-:W2:Y:S02]  /*0110*/  LDG.E R0, desc[UR6][R4.64] ;  /* 0x0000000604007981 */ /* 0x000ea4000c1e1900 */
[----:B--2---:R-:W-:-:S05]  /*0120*/  IMAD.IADD R9, R7, 0x1, -R0 ;  /* 0x0000000107097824 */ /* 0x004fca00078e0a00 */
[----:B------:R2:W-:Y:S04]  /*0130*/  STG.E desc[UR6][R2.64], R9 ;  /* 0x0000000902007986 */ /* 0x0005e8000c101906 */
[----:B------:R-:W3:Y:S02]  /*0140*/  LDG.E R0, desc[UR6][R4.64] ;  /* 0x0000000604007981 */ /* 0x000ee4000c1e1900 */
[----:B---3--:R-:W-:-:S05]  /*0150*/  IADD3 R11, PT, PT, R9, -R0, RZ ;  /* 0x80000000090b7210 */ /* 0x008fca0007ffe0ff */
[----:B------:R3:W-:Y:S04]  /*0160*/  STG.E desc[UR6][R2.64], R11 ;  /* 0x0000000b02007986 */ /* 0x0007e8000c101906 */
[----:B------:R-:W4:Y:S02]  /*0170*/  LDG.E R0, desc[UR6][R4.64] ;  /* 0x0000000604007981 */ /* 0x000f24000c1e1900 */
[----:B----4-:R-:W-:-:S05]  /*0180*/  IMAD.IADD R13, R11, 0x1, -R0 ;  /* 0x000000010b0d7824 */ /* 0x010fca00078e0a00 */
[----:B------:R4:W-:Y:S04]  /*0190*/  STG.E desc[UR6][R2.64], R13 ;  /* 0x0000000d02007986 */ /* 0x0009e8000c101906 */
[----:B------:R-:W1:Y:S02]  /*01a0*/  LDG.E R0, desc[UR6][R4.64] ;  /* 0x0000000604007981 */ /* 0x000e64000c1e1900 */
[----:B-1----:R-:W-:-:S05]  /*01b0*/  IADD3 R7, PT, PT, R13, -R0, RZ ;  /* 0x800000000d077210 */ /* 0x002fca0007ffe0ff */
        /* <DEDUP_REMOVED lines=60> */
[----:B------:R-:W-:Y:S04]  /*0580*/  STG.E desc[UR6][R2.64], R7 ;  /* 0x0000000702007986 */ /* 0x000fe8000c101906 */
        /* <DEDUP_REMOVED lines=9> */
[----:B------:R-:W4:Y:S02]  /*0620*/  LDG.E R0, desc[UR6][R4.64] ;  /* 0x0000000604007981 */ /* 0x000f24000c1e1900 */
[----:B----4-:R-:W-:-:S05]  /*0630*/  IADD3 R15, PT, PT, R13, -R0, RZ ;  /* 0x800000000d0f7210 */ /* 0x010fca0007ffe0ff */
[----:B------:R3:W-:Y:S04]  /*0640*/  STG.E desc[UR6][R2.64], R15 ;  /* 0x0000000f02007986 */ /* 0x0007e8000c101906 */
[----:B------:R-:W1:Y:S02]  /*0650*/  LDG.E R0, desc[UR6][R4.64] ;  /* 0x0000000604007981 */ /* 0x000e64000c1e1900 */
[----:B-1----:R-:W-:-:S05]  /*0660*/  IMAD.IADD R9, R15, 0x1, -R0 ;  /* 0x000000010f097824 */ /* 0x002fca00078e0a00 */
[----:B------:R3:W-:Y:S04]  /*0670*/  STG.E desc[UR6][R2.64], R9 ;  /* 0x0000000902007986 */ /* 0x0007e8000c101906 */
[----:B------:R-:W2:Y:S02]  /*0680*/  LDG.E R0, desc[UR6][R4.64] ;  /* 0x0000000604007981 */ /* 0x000ea4000c1e1900 */
[----:B--2---:R-:W-:-:S05]  /*0690*/  IADD3 R11, PT, PT, R9, -R0, RZ ;  /* 0x80000000090b7210 */ /* 0x004fca0007ffe0ff */
[----:B------:R3:W-:Y:S04]  /*06a0*/  STG.E desc[UR6][R2.64], R11 ;  /* 0x0000000b02007986 */ /* 0x0007e8000c101906 */
[----:B------:R-:W2:Y:S01]  /*06b0*/  LDG.E R0, desc[UR6][R4.64] ;  /* 0x0000000604007981 */ /* 0x000ea2000c1e1900 */
[----:B------:R-:W-:-:S04]  /*06c0*/  UIADD3 UR4, UPT, UPT, UR4, 0x20, URZ ;  /* 0x0000002004047890 */ /* 0x000fc8000fffe0ff */
[----:B------:R-:W-:Y:S01]  /*06d0*/  UISETP.NE.AND UP0, UPT, UR4, 0x4e20, UPT ;  /* 0x00004e200400788c */ /* 0x000fe2000bf05270 */
[----:B--2---:R-:W-:-:S05]  /*06e0*/  IMAD.IADD R7, R11, 0x1, -R0 ;  /* 0x000000010b077824 */ /* 0x004fca00078e0a00 */
[----:B------:R3:W-:Y:S03]  /*06f0*/  STG.E desc[UR6][R2.64], R7 ;  /* 0x0000000702007986 */ /* 0x0007e6000c101906 */
[----:B------:R-:W-:Y:S05]  /*0700*/  BRA.U UP0, `(.L_x_12) ;  /* 0xfffffff900707547 */ /* 0x000fea000b83ffff */
[----:B------:R-:W-:Y:S05]  /*0710*/  EXIT ;  /* 0x000000000000794d */ /* 0x000fea0003800000 */
.L_x_11:
[----:B------:R-:W0:Y:S02]  /*0720*/  LDC.64 R2, c[0x0][0x380] ;  /* 0x0000e000ff027b82 */ /* 0x000e240000000a00 */
[----:B0-----:R-:W-:-:S05]  /*0730*/  IMAD.WIDE R2, R5, 0x4, R2 ;  /* 0x0000000405027825 */ /* 0x001fca00078e0202 */
[----:B------:R0:W5:Y:S01]  /*0740*/  LDG.E R6, desc[UR6][R2.64] ;  /* 0x0000000602067981 */ /* 0x000162000c1e1900 */
[----:B------:R-:W-:-:S07]  /*0750*/  HFMA2 R0, -RZ, RZ, 0, 0 ;  /* 0x00000000ff007431 */ /* 0x000fce00000001ff */
.L_x_13:
[----:B------:R-:W1:Y:S02]  /*0760*/  LDC.64 R4, c[0x0][0x388] ;  /* 0x0000e200ff047b82 */ /* 0x000e640000000a00 */
[----:B-1--4-:R-:W2:Y:S02]  /*0770*/  LDG.E R7, desc[UR6][R4.64] ;  /* 0x0000000604077981 */ /* 0x012ea4000c1e1900 */
[----:B--2--5:R-:W-:-:S05]  /*0780*/  IMAD.IADD R7, R7, 0x1, R6 ;  /* 0x0000000107077824 */ /* 0x024fca00078e0206 */
        /* <DEDUP_REMOVED lines=88> */
[----:B------:R-:W3:Y:S01]  /*0d10*/  LDG.E R6, desc[UR6][R4.64] ;  /* 0x0000000604067981 */ /* 0x000ee2000c1e1900 */
[----:B------:R-:W-:Y:S01]  /*0d20*/  IADD3 R0, PT, PT, R0, 0x20, RZ ;  /* 0x0000002000007810 */ /* 0x000fe20007ffe0ff */
[----:B---3--:R-:W-:-:S05]  /*0d30*/  IMAD.IADD R11, R9, 0x1, R6 ;  /* 0x00000001090b7824 */ /* 0x008fca00078e0206 */
[----:B------:R4:W-:Y:S04]  /*0d40*/  STG.E desc[UR6][R2.64], R11 ;  /* 0x0000000b02007986 */ /* 0x0009e8000c101906 */
[----:B------:R-:W2:Y:S01]  /*0d50*/  LDG.E R6, desc[UR6][R4.64] ;  /* 0x0000000604067981 */ /* 0x000ea2000c1e1900 */
[----:B------:R-:W-:Y:S02]  /*0d60*/  ISETP.NE.AND P0, PT, R0, 0x4e20, PT ;  /* 0x00004e200000780c */ /* 0x000fe40003f05270 */
[----:B--2---:R-:W-:-:S05]  /*0d70*/  IADD3 R6, PT, PT, R11, R6, RZ ;  /* 0x000000060b067210 */ /* 0x004fca0007ffe0ff */
[----:B------:R4:W-:Y:S06]  /*0d80*/  STG.E desc[UR6][R2.64], R6 ;  /* 0x0000000602007986 */ /* 0x0009ec000c101906 */
[----:B------:R-:W-:Y:S05]  /*0d90*/  @!P0 EXIT ;  /* 0x000000000000894d */ /* 0x000fea0003800000 */
[----:B------:R-:W-:Y:S05]  /*0da0*/  BRA `(.L_x_13) ;  /* 0xfffffff8006c7947 */ /* 0x000fea000383ffff */
.L_x_14:
        /* <DEDUP_REMOVED lines=13> */
.L_x_19:


//--------------------- .nv.shared.reserved.0     --------------------------
	.section	.nv.shared.reserved.0,"aw",@nobits
	.weak		__nv_reservedSMEM_offset_0_alias
	.size		__nv_reservedSMEM_offset_0_alias, 0, 64
	.other		__nv_reservedSMEM_offset_0_alias,@"STO_CUDA_RESERVED_SHARED STV_DEFAULT"
__nv_reservedSMEM_offset_0_alias:
	.zero		0
	.zero		64


//--------------------- .nv.constant0._Z16cuda_core_kernelPiS_ --------------------------
	.section	.nv.constant0._Z16cuda_core_kernelPiS_,"a",@progbits
	.sectionflags	@""
	.align	4
.nv.constant0._Z16cuda_core_kernelPiS_:
	.zero		912


//--------------------- .nv.constant0._Z18tensor_core_kernelP6__halfS0_Pf --------------------------
	.section	.nv.constant0._Z18tensor_core_kernelP6__halfS0_Pf,"a",@progbits
	.sectionflags	@""
	.align	4
.nv.constant0._Z18tensor_core_kernelP6__halfS0_Pf:
	.zero		920


//--------------------- .nv.constant0._Z27warp_divergent_kernel_hete2PiP6__halfS1_PfS_ --------------------------
	.section	.nv.constant0._Z27warp_divergent_kernel_hete2PiP6__halfS1_PfS_,"a",@progbits
	.sectionflags	@""
	.align	4
.nv.constant0._Z27warp_divergent_kernel_hete2PiP6__halfS1_PfS_:
	.zero		936


//--------------------- .nv.constant0._Z26warp_divergent_kernel_hetePiP6__halfS1_PfS_ --------------------------
	.section	.nv.constant0._Z26warp_divergent_kernel_hetePiP6__halfS1_PfS_,"a",@progbits
	.sectionflags	@""
	.align	4
.nv.constant0._Z26warp_divergent_kernel_hetePiP6__halfS1_PfS_:
	.zero		936


//--------------------- .nv.constant0._Z26warp_divergent_kernel_homoPiS_ --------------------------
	.section	.nv.constant0._Z26warp_divergent_kernel_homoPiS_,"a",@progbits
	.sectionflags	@""
	.align	4
.nv.constant0._Z26warp_divergent_kernel_homoPiS_:
	.zero		912


//--------------------- SYMBOLS --------------------------

	.type		.nv.reservedSmem.offset0,@object
	.size		.nv.reservedSmem.offset0,0x4
